//
// Generated by NVIDIA NVVM Compiler
//
// Compiler Build ID: CL-36424714
// Cuda compilation tools, release 13.0, V13.0.88
// Based on NVVM 20.0.0
//

.version 9.0
.target sm_100
.address_size 64

	// .globl	_Z11monte_carloPfP17curandStateXORWOWm
.global .align 4 .b8 precalc_xorwow_matrix[102400];
.global .align 4 .b8 precalc_xorwow_offset_matrix[102400];
.global .align 4 .b8 mrg32k3aM1[2304];
.global .align 4 .b8 mrg32k3aM2[2304];
.global .align 4 .b8 mrg32k3aM1SubSeq[2016];
.global .align 4 .b8 mrg32k3aM2SubSeq[2016];
.global .align 4 .b8 mrg32k3aM1Seq[2304];
.global .align 4 .b8 mrg32k3aM2Seq[2304];
.const .align 8 .b8 __cr_lgamma_table[72];
.global .align 4 .b8 __cudart_i2opi_f[24] = {65, 144, 67, 60, 153, 149, 98, 219, 192, 221, 52, 245, 209, 87, 39, 252, 41, 21, 68, 78, 110, 131, 249, 162};

.visible .entry _Z11monte_carloPfP17curandStateXORWOWm(
	.param .u64 .ptr .align 1 _Z11monte_carloPfP17curandStateXORWOWm_param_0,
	.param .u64 .ptr .align 1 _Z11monte_carloPfP17curandStateXORWOWm_param_1,
	.param .u64 _Z11monte_carloPfP17curandStateXORWOWm_param_2
)
{
	.local .align 4 .b8 	__local_depot0[28];
	.reg .b64 	%SP;
	.reg .b64 	%SPL;
	.reg .pred 	%p<32>;
	.reg .b32 	%r<500>;
	.reg .b32 	%f<36>;
	.reg .b64 	%rd<41>;
	.reg .b64 	%fd<10>;

	mov.u64 	%SPL, __local_depot0;
	ld.param.u64 	%rd16, [_Z11monte_carloPfP17curandStateXORWOWm_param_0];
	ld.param.u64 	%rd17, [_Z11monte_carloPfP17curandStateXORWOWm_param_1];
	ld.param.u64 	%rd18, [_Z11monte_carloPfP17curandStateXORWOWm_param_2];
	cvta.to.global.u64 	%rd19, %rd17;
	add.u64 	%rd1, %SPL, 0;
	mov.u32 	%r218, %ctaid.x;
	mov.u32 	%r219, %ntid.x;
	mov.u32 	%r220, %tid.x;
	mad.lo.s32 	%r221, %r218, %r219, %r220;
	cvt.u64.u32 	%rd37, %r221;
	mul.wide.u32 	%rd21, %r221, 48;
	add.s64 	%rd3, %rd19, %rd21;
	cvt.u32.u64 	%r222, %rd18;
	xor.b32  	%r223, %r222, -1429050551;
	mul.lo.s32 	%r224, %r223, 1099087573;
	{ .reg .b32 tmp; mov.b64 {tmp, %r225}, %rd18; }
	xor.b32  	%r226, %r225, -136515619;
	mul.lo.s32 	%r227, %r226, -1703105765;
	add.s32 	%r228, %r224, %r227;
	add.s32 	%r1, %r228, 6615241;
	add.s32 	%r410, %r224, 123456789;
	st.global.v2.u32 	[%rd3], {%r1, %r410};
	xor.b32  	%r409, %r224, 362436069;
	add.s32 	%r408, %r227, 521288629;
	st.global.v2.u32 	[%rd3+8], {%r409, %r408};
	xor.b32  	%r407, %r227, 88675123;
	add.s32 	%r406, %r224, 5783321;
	st.global.v2.u32 	[%rd3+16], {%r407, %r406};
	setp.eq.s32 	%p1, %r221, 0;
	@%p1 bra 	$L__BB0_42;
	mov.b32 	%r392, 0;
$L__BB0_2:
	and.b64  	%rd5, %rd37, 3;
	setp.eq.s64 	%p2, %rd5, 0;
	@%p2 bra 	$L__BB0_41;
	mul.wide.u32 	%rd22, %r392, 3200;
	mov.u64 	%rd23, precalc_xorwow_matrix;
	add.s64 	%rd6, %rd23, %rd22;
	cvt.u32.u64 	%r13, %rd5;
	mov.b32 	%r393, 0;
$L__BB0_4:
	mov.b32 	%r406, 0;
	mov.u32 	%r407, %r406;
	mov.u32 	%r408, %r406;
	mov.u32 	%r409, %r406;
	mov.u32 	%r410, %r406;
	mov.u32 	%r399, %r406;
$L__BB0_5:
	mul.wide.u32 	%rd24, %r399, 4;
	add.s64 	%rd25, %rd3, %rd24;
	ld.global.u32 	%r21, [%rd25+4];
	shl.b32 	%r22, %r399, 5;
	mov.b32 	%r405, 0;
$L__BB0_6:
	.pragma "nounroll";
	shr.u32 	%r233, %r21, %r405;
	and.b32  	%r234, %r233, 1;
	setp.eq.b32 	%p3, %r234, 1;
	not.pred 	%p4, %p3;
	add.s32 	%r235, %r22, %r405;
	mul.lo.s32 	%r236, %r235, 5;
	mul.wide.u32 	%rd26, %r236, 4;
	add.s64 	%rd7, %rd6, %rd26;
	@%p4 bra 	$L__BB0_8;
	ld.global.u32 	%r237, [%rd7];
	xor.b32  	%r410, %r410, %r237;
	ld.global.u32 	%r238, [%rd7+4];
	xor.b32  	%r409, %r409, %r238;
	ld.global.u32 	%r239, [%rd7+8];
	xor.b32  	%r408, %r408, %r239;
	ld.global.u32 	%r240, [%rd7+12];
	xor.b32  	%r407, %r407, %r240;
	ld.global.u32 	%r241, [%rd7+16];
	xor.b32  	%r406, %r406, %r241;
$L__BB0_8:
	and.b32  	%r243, %r233, 2;
	setp.eq.s32 	%p5, %r243, 0;
	@%p5 bra 	$L__BB0_10;
	ld.global.u32 	%r244, [%rd7+20];
	xor.b32  	%r410, %r410, %r244;
	ld.global.u32 	%r245, [%rd7+24];
	xor.b32  	%r409, %r409, %r245;
	ld.global.u32 	%r246, [%rd7+28];
	xor.b32  	%r408, %r408, %r246;
	ld.global.u32 	%r247, [%rd7+32];
	xor.b32  	%r407, %r407, %r247;
	ld.global.u32 	%r248, [%rd7+36];
	xor.b32  	%r406, %r406, %r248;
$L__BB0_10:
	and.b32  	%r250, %r233, 4;
	setp.eq.s32 	%p6, %r250, 0;
	@%p6 bra 	$L__BB0_12;
	ld.global.u32 	%r251, [%rd7+40];
	xor.b32  	%r410, %r410, %r251;
	ld.global.u32 	%r252, [%rd7+44];
	xor.b32  	%r409, %r409, %r252;
	ld.global.u32 	%r253, [%rd7+48];
	xor.b32  	%r408, %r408, %r253;
	ld.global.u32 	%r254, [%rd7+52];
	xor.b32  	%r407, %r407, %r254;
	ld.global.u32 	%r255, [%rd7+56];
	xor.b32  	%r406, %r406, %r255;
$L__BB0_12:
	and.b32  	%r257, %r233, 8;
	setp.eq.s32 	%p7, %r257, 0;
	@%p7 bra 	$L__BB0_14;
	ld.global.u32 	%r258, [%rd7+60];
	xor.b32  	%r410, %r410, %r258;
	ld.global.u32 	%r259, [%rd7+64];
	xor.b32  	%r409, %r409, %r259;
	ld.global.u32 	%r260, [%rd7+68];
	xor.b32  	%r408, %r408, %r260;
	ld.global.u32 	%r261, [%rd7+72];
	xor.b32  	%r407, %r407, %r261;
	ld.global.u32 	%r262, [%rd7+76];
	xor.b32  	%r406, %r406, %r262;
$L__BB0_14:
	and.b32  	%r264, %r233, 16;
	setp.eq.s32 	%p8, %r264, 0;
	@%p8 bra 	$L__BB0_16;
	ld.global.u32 	%r265, [%rd7+80];
	xor.b32  	%r410, %r410, %r265;
	ld.global.u32 	%r266, [%rd7+84];
	xor.b32  	%r409, %r409, %r266;
	ld.global.u32 	%r267, [%rd7+88];
	xor.b32  	%r408, %r408, %r267;
	ld.global.u32 	%r268, [%rd7+92];
	xor.b32  	%r407, %r407, %r268;
	ld.global.u32 	%r269, [%rd7+96];
	xor.b32  	%r406, %r406, %r269;
$L__BB0_16:
	and.b32  	%r271, %r233, 32;
	setp.eq.s32 	%p9, %r271, 0;
	@%p9 bra 	$L__BB0_18;
	ld.global.u32 	%r272, [%rd7+100];
	xor.b32  	%r410, %r410, %r272;
	ld.global.u32 	%r273, [%rd7+104];
	xor.b32  	%r409, %r409, %r273;
	ld.global.u32 	%r274, [%rd7+108];
	xor.b32  	%r408, %r408, %r274;
	ld.global.u32 	%r275, [%rd7+112];
	xor.b32  	%r407, %r407, %r275;
	ld.global.u32 	%r276, [%rd7+116];
	xor.b32  	%r406, %r406, %r276;
$L__BB0_18:
	and.b32  	%r278, %r233, 64;
	setp.eq.s32 	%p10, %r278, 0;
	@%p10 bra 	$L__BB0_20;
	ld.global.u32 	%r279, [%rd7+120];
	xor.b32  	%r410, %r410, %r279;
	ld.global.u32 	%r280, [%rd7+124];
	xor.b32  	%r409, %r409, %r280;
	ld.global.u32 	%r281, [%rd7+128];
	xor.b32  	%r408, %r408, %r281;
	ld.global.u32 	%r282, [%rd7+132];
	xor.b32  	%r407, %r407, %r282;
	ld.global.u32 	%r283, [%rd7+136];
	xor.b32  	%r406, %r406, %r283;
$L__BB0_20:
	and.b32  	%r285, %r233, 128;
	setp.eq.s32 	%p11, %r285, 0;
	@%p11 bra 	$L__BB0_22;
	ld.global.u32 	%r286, [%rd7+140];
	xor.b32  	%r410, %r410, %r286;
	ld.global.u32 	%r287, [%rd7+144];
	xor.b32  	%r409, %r409, %r287;
	ld.global.u32 	%r288, [%rd7+148];
	xor.b32  	%r408, %r408, %r288;
	ld.global.u32 	%r289, [%rd7+152];
	xor.b32  	%r407, %r407, %r289;
	ld.global.u32 	%r290, [%rd7+156];
	xor.b32  	%r406, %r406, %r290;
$L__BB0_22:
	and.b32  	%r292, %r233, 256;
	setp.eq.s32 	%p12, %r292, 0;
	@%p12 bra 	$L__BB0_24;
	ld.global.u32 	%r293, [%rd7+160];
	xor.b32  	%r410, %r410, %r293;
	ld.global.u32 	%r294, [%rd7+164];
	xor.b32  	%r409, %r409, %r294;
	ld.global.u32 	%r295, [%rd7+168];
	xor.b32  	%r408, %r408, %r295;
	ld.global.u32 	%r296, [%rd7+172];
	xor.b32  	%r407, %r407, %r296;
	ld.global.u32 	%r297, [%rd7+176];
	xor.b32  	%r406, %r406, %r297;
$L__BB0_24:
	and.b32  	%r299, %r233, 512;
	setp.eq.s32 	%p13, %r299, 0;
	@%p13 bra 	$L__BB0_26;
	ld.global.u32 	%r300, [%rd7+180];
	xor.b32  	%r410, %r410, %r300;
	ld.global.u32 	%r301, [%rd7+184];
	xor.b32  	%r409, %r409, %r301;
	ld.global.u32 	%r302, [%rd7+188];
	xor.b32  	%r408, %r408, %r302;
	ld.global.u32 	%r303, [%rd7+192];
	xor.b32  	%r407, %r407, %r303;
	ld.global.u32 	%r304, [%rd7+196];
	xor.b32  	%r406, %r406, %r304;
$L__BB0_26:
	and.b32  	%r306, %r233, 1024;
	setp.eq.s32 	%p14, %r306, 0;
	@%p14 bra 	$L__BB0_28;
	ld.global.u32 	%r307, [%rd7+200];
	xor.b32  	%r410, %r410, %r307;
	ld.global.u32 	%r308, [%rd7+204];
	xor.b32  	%r409, %r409, %r308;
	ld.global.u32 	%r309, [%rd7+208];
	xor.b32  	%r408, %r408, %r309;
	ld.global.u32 	%r310, [%rd7+212];
	xor.b32  	%r407, %r407, %r310;
	ld.global.u32 	%r311, [%rd7+216];
	xor.b32  	%r406, %r406, %r311;
$L__BB0_28:
	and.b32  	%r313, %r233, 2048;
	setp.eq.s32 	%p15, %r313, 0;
	@%p15 bra 	$L__BB0_30;
	ld.global.u32 	%r314, [%rd7+220];
	xor.b32  	%r410, %r410, %r314;
	ld.global.u32 	%r315, [%rd7+224];
	xor.b32  	%r409, %r409, %r315;
	ld.global.u32 	%r316, [%rd7+228];
	xor.b32  	%r408, %r408, %r316;
	ld.global.u32 	%r317, [%rd7+232];
	xor.b32  	%r407, %r407, %r317;
	ld.global.u32 	%r318, [%rd7+236];
	xor.b32  	%r406, %r406, %r318;
$L__BB0_30:
	and.b32  	%r320, %r233, 4096;
	setp.eq.s32 	%p16, %r320, 0;
	@%p16 bra 	$L__BB0_32;
	ld.global.u32 	%r321, [%rd7+240];
	xor.b32  	%r410, %r410, %r321;
	ld.global.u32 	%r322, [%rd7+244];
	xor.b32  	%r409, %r409, %r322;
	ld.global.u32 	%r323, [%rd7+248];
	xor.b32  	%r408, %r408, %r323;
	ld.global.u32 	%r324, [%rd7+252];
	xor.b32  	%r407, %r407, %r324;
	ld.global.u32 	%r325, [%rd7+256];
	xor.b32  	%r406, %r406, %r325;
$L__BB0_32:
	and.b32  	%r327, %r233, 8192;
	setp.eq.s32 	%p17, %r327, 0;
	@%p17 bra 	$L__BB0_34;
	ld.global.u32 	%r328, [%rd7+260];
	xor.b32  	%r410, %r410, %r328;
	ld.global.u32 	%r329, [%rd7+264];
	xor.b32  	%r409, %r409, %r329;
	ld.global.u32 	%r330, [%rd7+268];
	xor.b32  	%r408, %r408, %r330;
	ld.global.u32 	%r331, [%rd7+272];
	xor.b32  	%r407, %r407, %r331;
	ld.global.u32 	%r332, [%rd7+276];
	xor.b32  	%r406, %r406, %r332;
$L__BB0_34:
	and.b32  	%r334, %r233, 16384;
	setp.eq.s32 	%p18, %r334, 0;
	@%p18 bra 	$L__BB0_36;
	ld.global.u32 	%r335, [%rd7+280];
	xor.b32  	%r410, %r410, %r335;
	ld.global.u32 	%r336, [%rd7+284];
	xor.b32  	%r409, %r409, %r336;
	ld.global.u32 	%r337, [%rd7+288];
	xor.b32  	%r408, %r408, %r337;
	ld.global.u32 	%r338, [%rd7+292];
	xor.b32  	%r407, %r407, %r338;
	ld.global.u32 	%r339, [%rd7+296];
	xor.b32  	%r406, %r406, %r339;
$L__BB0_36:
	and.b32  	%r341, %r233, 32768;
	setp.eq.s32 	%p19, %r341, 0;
	@%p19 bra 	$L__BB0_38;
	ld.global.u32 	%r342, [%rd7+300];
	xor.b32  	%r410, %r410, %r342;
	ld.global.u32 	%r343, [%rd7+304];
	xor.b32  	%r409, %r409, %r343;
	ld.global.u32 	%r344, [%rd7+308];
	xor.b32  	%r408, %r408, %r344;
	ld.global.u32 	%r345, [%rd7+312];
	xor.b32  	%r407, %r407, %r345;
	ld.global.u32 	%r346, [%rd7+316];
	xor.b32  	%r406, %r406, %r346;
$L__BB0_38:
	add.s32 	%r405, %r405, 16;
	setp.ne.s32 	%p20, %r405, 32;
	@%p20 bra 	$L__BB0_6;
	mad.lo.s32 	%r347, %r399, -31, %r22;
	add.s32 	%r399, %r347, 1;
	setp.ne.s32 	%p21, %r399, 5;
	@%p21 bra 	$L__BB0_5;
	st.global.u32 	[%rd3+4], %r410;
	st.global.u32 	[%rd3+8], %r409;
	st.global.u32 	[%rd3+12], %r408;
	st.global.u32 	[%rd3+16], %r407;
	st.global.u32 	[%rd3+20], %r406;
	add.s32 	%r393, %r393, 1;
	setp.lt.u32 	%p22, %r393, %r13;
	@%p22 bra 	$L__BB0_4;
$L__BB0_41:
	shr.u64 	%rd8, %rd37, 2;
	add.s32 	%r392, %r392, 1;
	setp.gt.u64 	%p23, %rd37, 3;
	mov.u64 	%rd37, %rd8;
	@%p23 bra 	$L__BB0_2;
$L__BB0_42:
	mov.b32 	%r348, 0;
	st.global.v2.u32 	[%rd3+24], {%r348, %r348};
	st.global.u32 	[%rd3+32], %r348;
	mov.b64 	%rd27, 0;
	st.global.u64 	[%rd3+40], %rd27;
	shr.u32 	%r349, %r410, 2;
	xor.b32  	%r350, %r349, %r410;
	shl.b32 	%r351, %r406, 4;
	shl.b32 	%r352, %r350, 1;
	xor.b32  	%r353, %r352, %r351;
	xor.b32  	%r354, %r353, %r350;
	xor.b32  	%r355, %r354, %r406;
	add.s32 	%r356, %r1, %r355;
	add.s32 	%r357, %r356, 362437;
	cvt.rn.f32.u32 	%f7, %r357;
	fma.rn.f32 	%f8, %f7, 0f2F800000, 0f2F000000;
	cvt.f64.f32 	%fd1, %f8;
	fma.rn.f64 	%fd2, %fd1, 0d40091EB851EB851F, 0d0000000000000000;
	cvt.rn.f32.f64 	%f1, %fd2;
	shr.u32 	%r358, %r409, 2;
	xor.b32  	%r359, %r358, %r409;
	st.global.v2.u32 	[%rd3+8], {%r407, %r406};
	shl.b32 	%r360, %r355, 4;
	shl.b32 	%r361, %r359, 1;
	xor.b32  	%r362, %r361, %r360;
	xor.b32  	%r363, %r362, %r359;
	xor.b32  	%r364, %r363, %r355;
	st.global.v2.u32 	[%rd3+16], {%r355, %r364};
	add.s32 	%r365, %r1, 724874;
	st.global.v2.u32 	[%rd3], {%r365, %r408};
	add.s32 	%r203, %r364, %r365;
	mul.f32 	%f9, %f1, 0f3F22F983;
	cvt.rni.s32.f32 	%r499, %f9;
	cvt.rn.f32.s32 	%f10, %r499;
	fma.rn.f32 	%f11, %f10, 0fBFC90FDA, %f1;
	fma.rn.f32 	%f12, %f10, 0fB3A22168, %f11;
	fma.rn.f32 	%f35, %f10, 0fA7C234C5, %f12;
	abs.f32 	%f3, %f1;
	setp.ltu.f32 	%p24, %f3, 0f47CE4780;
	@%p24 bra 	$L__BB0_50;
	setp.neu.f32 	%p25, %f3, 0f7F800000;
	@%p25 bra 	$L__BB0_45;
	mov.f32 	%f15, 0f00000000;
	mul.rn.f32 	%f35, %f1, %f15;
	mov.b32 	%r499, 0;
	bra.uni 	$L__BB0_50;
$L__BB0_45:
	mov.b32 	%r205, %f1;
	shl.b32 	%r367, %r205, 8;
	or.b32  	%r206, %r367, -2147483648;
	mov.b64 	%rd40, 0;
	mov.b32 	%r496, 0;
	mov.u64 	%rd38, __cudart_i2opi_f;
	mov.u64 	%rd39, %rd1;
$L__BB0_46:
	.pragma "nounroll";
	ld.global.nc.u32 	%r368, [%rd38];
	mad.wide.u32 	%rd30, %r368, %r206, %rd40;
	shr.u64 	%rd40, %rd30, 32;
	st.local.u32 	[%rd39], %rd30;
	add.s32 	%r496, %r496, 1;
	add.s64 	%rd39, %rd39, 4;
	add.s64 	%rd38, %rd38, 4;
	setp.ne.s32 	%p26, %r496, 6;
	@%p26 bra 	$L__BB0_46;
	shr.u32 	%r369, %r205, 23;
	st.local.u32 	[%rd1+24], %rd40;
	and.b32  	%r209, %r369, 31;
	and.b32  	%r370, %r369, 224;
	add.s32 	%r371, %r370, -128;
	shr.u32 	%r372, %r371, 5;
	mul.wide.u32 	%rd31, %r372, 4;
	sub.s64 	%rd15, %rd1, %rd31;
	ld.local.u32 	%r497, [%rd15+24];
	ld.local.u32 	%r498, [%rd15+20];
	setp.eq.s32 	%p27, %r209, 0;
	@%p27 bra 	$L__BB0_49;
	shf.l.wrap.b32 	%r497, %r498, %r497, %r209;
	ld.local.u32 	%r373, [%rd15+16];
	shf.l.wrap.b32 	%r498, %r373, %r498, %r209;
$L__BB0_49:
	shr.u32 	%r374, %r497, 30;
	shf.l.wrap.b32 	%r375, %r498, %r497, 2;
	shl.b32 	%r376, %r498, 2;
	shr.u32 	%r377, %r375, 31;
	add.s32 	%r378, %r377, %r374;
	neg.s32 	%r379, %r378;
	setp.lt.s32 	%p28, %r205, 0;
	selp.b32 	%r499, %r379, %r378, %p28;
	xor.b32  	%r380, %r375, %r205;
	shr.s32 	%r381, %r375, 31;
	xor.b32  	%r382, %r381, %r375;
	xor.b32  	%r383, %r381, %r376;
	cvt.u64.u32 	%rd32, %r382;
	shl.b64 	%rd33, %rd32, 32;
	cvt.u64.u32 	%rd34, %r383;
	or.b64  	%rd35, %rd33, %rd34;
	cvt.rn.f64.s64 	%fd3, %rd35;
	mul.f64 	%fd4, %fd3, 0d3BF921FB54442D19;
	cvt.rn.f32.f64 	%f13, %fd4;
	neg.f32 	%f14, %f13;
	setp.lt.s32 	%p29, %r380, 0;
	selp.f32 	%f35, %f14, %f13, %p29;
$L__BB0_50:
	cvt.rn.f32.u32 	%f16, %r203;
	fma.rn.f32 	%f17, %f16, 0f2F800000, 0f2F000000;
	cvt.f64.f32 	%fd5, %f17;
	fma.rn.f64 	%fd6, %fd5, 0d40091EB851EB851F, 0d0000000000000000;
	cvt.rn.f32.f64 	%f18, %fd6;
	cvta.to.global.u64 	%rd36, %rd16;
	mul.rn.f32 	%f19, %f35, %f35;
	and.b32  	%r385, %r499, 1;
	setp.eq.b32 	%p30, %r385, 1;
	selp.f32 	%f20, 0f3F800000, %f35, %p30;
	fma.rn.f32 	%f21, %f19, %f20, 0f00000000;
	fma.rn.f32 	%f22, %f19, 0f37CBAC00, 0fBAB607ED;
	selp.f32 	%f23, %f22, 0fB94D4153, %p30;
	selp.f32 	%f24, 0f3D2AAABB, 0f3C0885E4, %p30;
	fma.rn.f32 	%f25, %f23, %f19, %f24;
	selp.f32 	%f26, 0fBEFFFFFF, 0fBE2AAAA8, %p30;
	fma.rn.f32 	%f27, %f25, %f19, %f26;
	fma.rn.f32 	%f28, %f27, %f21, %f20;
	and.b32  	%r386, %r499, 2;
	setp.eq.s32 	%p31, %r386, 0;
	mov.f32 	%f29, 0f00000000;
	sub.f32 	%f30, %f29, %f28;
	selp.f32 	%f31, %f28, %f30, %p31;
	mul.f32 	%f32, %f31, %f18;
	cvt.f64.f32 	%fd7, %f32;
	mul.f64 	%fd8, %fd7, 0d40091EB851EB851F;
	mul.f64 	%fd9, %fd8, 0d40091EB851EB851F;
	cvt.rn.f32.f64 	%f33, %fd9;
	atom.global.add.f32 	%f34, [%rd36], %f33;
	ret;

}


// ===== COMPILED SASS (sm_100) =====

	.target	sm_100

	.elftype	@"ET_EXEC"


//--------------------- .note.nv.tkinfo           --------------------------
	.section	.note.nv.tkinfo,"",@"SHT_NOTE"
	.sectionflags	@"SHF_NOTE_NV_TKINFO"
	.tkinfo
        /*0018*/ 	.word	0x00000002
        /*0030*/ 	.string	""
        /*0030*/ 	.string	"ptxas"
        /*0030*/ 	.string	"Cuda compilation tools, release 13.0, V13.0.88"
        /*0030*/ 	.string	"Build cuda_13.0.r13.0/compiler.36424714_0"
        /*0030*/ 	.string	"-arch sm_100 -m 64 "



//--------------------- .note.nv.cuinfo           --------------------------
	.section	.note.nv.cuinfo,"",@"SHT_NOTE"
	.sectionflags	@"SHF_NOTE_NV_CUINFO"
        /*0018*/ 	.short	0x0002
        /*001a*/ 	.short	0x0064
        /*001c*/ 	.short	0x0082
	.zero		2


//--------------------- .nv.info                  --------------------------
	.section	.nv.info,"",@"SHT_CUDA_INFO"
	.align	4


	//----- nvinfo : EIATTR_REGCOUNT
	.align		4
        /*0000*/ 	.byte	0x04, 0x2f
        /*0002*/ 	.short	(.L_11 - .L_10)
	.align		4
.L_10:
        /*0004*/ 	.word	index@(_Z11monte_carloPfP17curandStateXORWOWm)
        /*0008*/ 	.word	0x0000001f


	//----- nvinfo : EIATTR_FRAME_SIZE
	.align		4
.L_11:
        /*000c*/ 	.byte	0x04, 0x11
        /*000e*/ 	.short	(.L_13 - .L_12)
	.align		4
.L_12:
        /*0010*/ 	.word	index@(_Z11monte_carloPfP17curandStateXORWOWm)
        /*0014*/ 	.word	0x00000000


	//----- nvinfo : EIATTR_MIN_STACK_SIZE
	.align		4
.L_13:
        /*0018*/ 	.byte	0x04, 0x12
        /*001a*/ 	.short	(.L_15 - .L_14)
	.align		4
.L_14:
        /*001c*/ 	.word	index@(_Z11monte_carloPfP17curandStateXORWOWm)
        /*0020*/ 	.word	0x00000000
.L_15:


//--------------------- .nv.compat                --------------------------
	.section	.nv.compat,"",@"SHT_CUDA_COMPAT_INFO"
	.align	4
        /*0000*/ 	.byte	0x02, 0x09, 0x00, 0x00, 0x02, 0x02, 0x01, 0x00, 0x02, 0x05, 0x05, 0x00, 0x03, 0x07, 0x01, 0x01
        /*0010*/ 	.byte	0x02, 0x03, 0x00, 0x00, 0x02, 0x06, 0x01, 0x00, 0x04, 0x0b, 0x08, 0x00, 0x01, 0x00, 0x00, 0x00
        /*0020*/ 	.byte	0x00, 0x00, 0x00, 0x00


//--------------------- .nv.info._Z11monte_carloPfP17curandStateXORWOWm --------------------------
	.section	.nv.info._Z11monte_carloPfP17curandStateXORWOWm,"",@"SHT_CUDA_INFO"
	.sectionflags	@""
	.align	4


	//----- nvinfo : EIATTR_CUDA_API_VERSION
	.align		4
        /*0000*/ 	.byte	0x04, 0x37
        /*0002*/ 	.short	(.L_17 - .L_16)
.L_16:
        /*0004*/ 	.word	0x00000082


	//----- nvinfo : EIATTR_KPARAM_INFO
	.align		4
.L_17:
        /*0008*/ 	.byte	0x04, 0x17
        /*000a*/ 	.short	(.L_19 - .L_18)
.L_18:
        /*000c*/ 	.word	0x00000000
        /*0010*/ 	.short	0x0002
        /*0012*/ 	.short	0x0010
        /*0014*/ 	.byte	0x00, 0xf0, 0x21, 0x00


	//----- nvinfo : EIATTR_KPARAM_INFO
	.align		4
.L_19:
        /*0018*/ 	.byte	0x04, 0x17
        /*001a*/ 	.short	(.L_21 - .L_20)
.L_20:
        /*001c*/ 	.word	0x00000000
        /*0020*/ 	.short	0x0001
        /*0022*/ 	.short	0x0008
        /*0024*/ 	.byte	0x00, 0xf5, 0x21, 0x00


	//----- nvinfo : EIATTR_KPARAM_INFO
	.align		4
.L_21:
        /*0028*/ 	.byte	0x04, 0x17
        /*002a*/ 	.short	(.L_23 - .L_22)
.L_22:
        /*002c*/ 	.word	0x00000000
        /*0030*/ 	.short	0x0000
        /*0032*/ 	.short	0x0000
        /*0034*/ 	.byte	0x00, 0xf5, 0x21, 0x00


	//----- nvinfo : EIATTR_SPARSE_MMA_MASK
	.align		4
.L_23:
        /*0038*/ 	.byte	0x03, 0x50
        /*003a*/ 	.short	0x0000


	//----- nvinfo : EIATTR_MAXREG_COUNT
	.align		4
        /*003c*/ 	.byte	0x03, 0x1b
        /*003e*/ 	.short	0x00ff


	//----- nvinfo : EIATTR_MERCURY_ISA_VERSION
	.align		4
        /*0040*/ 	.byte	0x03, 0x5f
        /*0042*/ 	.short	0x0101


	//----- nvinfo : EIATTR_VRC_CTA_INIT_COUNT
	.align		4
        /*0044*/ 	.byte	0x02, 0x4a
	.zero		1
	.zero		1


	//----- nvinfo : EIATTR_EXIT_INSTR_OFFSETS
	.align		4
        /*0048*/ 	.byte	0x04, 0x1c
        /*004a*/ 	.short	(.L_25 - .L_24)


	//   ....[0]....
.L_24:
        /*004c*/ 	.word	0x00001970


	//----- nvinfo : EIATTR_CRS_STACK_SIZE
	.align		4
.L_25:
        /*0050*/ 	.byte	0x04, 0x1e
        /*0052*/ 	.short	(.L_27 - .L_26)
.L_26:
        /*0054*/ 	.word	0x00000000


	//----- nvinfo : EIATTR_CBANK_PARAM_SIZE
	.align		4
.L_27:
        /*0058*/ 	.byte	0x03, 0x19
        /*005a*/ 	.short	0x0018


	//----- nvinfo : EIATTR_PARAM_CBANK
	.align		4
        /*005c*/ 	.byte	0x04, 0x0a
        /*005e*/ 	.short	(.L_29 - .L_28)
	.align		4
.L_28:
        /*0060*/ 	.word	index@(.nv.constant0._Z11monte_carloPfP17curandStateXORWOWm)
        /*0064*/ 	.short	0x0380
        /*0066*/ 	.short	0x0018


	//----- nvinfo : EIATTR_SW_WAR
	.align		4
.L_29:
        /*0068*/ 	.byte	0x04, 0x36
        /*006a*/ 	.short	(.L_31 - .L_30)
.L_30:
        /*006c*/ 	.word	0x00000008
.L_31:


//--------------------- .nv.callgraph             --------------------------
	.section	.nv.callgraph,"",@"SHT_CUDA_CALLGRAPH"
	.align	4
	.sectionentsize	8
	.align		4
        /*0000*/ 	.word	0x00000000
	.align		4
        /*0004*/ 	.word	0xffffffff
	.align		4
        /*0008*/ 	.word	0x00000000
	.align		4
        /*000c*/ 	.word	0xfffffffe
	.align		4
        /*0010*/ 	.word	0x00000000
	.align		4
        /*0014*/ 	.word	0xfffffffd
	.align		4
        /*0018*/ 	.word	0x00000000
	.align		4
        /*001c*/ 	.word	0xfffffffc


//--------------------- .nv.constant4             --------------------------
	.section	.nv.constant4,"a",@progbits
	.align	8
	.align		8
.nv.constant4:
        /*0000*/ 	.dword	precalc_xorwow_matrix
	.align		8
        /*0008*/ 	.dword	precalc_xorwow_offset_matrix
	.align		8
        /*0010*/ 	.dword	mrg32k3aM1
	.align		8
        /*0018*/ 	.dword	mrg32k3aM2
	.align		8
        /*0020*/ 	.dword	mrg32k3aM1SubSeq
	.align		8
        /*0028*/ 	.dword	mrg32k3aM2SubSeq
	.align		8
        /*0030*/ 	.dword	mrg32k3aM1Seq
	.align		8
        /*0038*/ 	.dword	mrg32k3aM2Seq
	.align		8
        /*0040*/ 	.dword	__cudart_i2opi_f


//--------------------- .nv.constant3             --------------------------
	.section	.nv.constant3,"a",@progbits
	.align	8
.nv.constant3:
	.type		__cr_lgamma_table,@object
	.size		__cr_lgamma_table,(.L_8 - __cr_lgamma_table)
__cr_lgamma_table:
        /*0000*/ 	.byte	0x00, 0x00, 0x00, 0x00, 0x00, 0x00, 0x00, 0x00, 0x00, 0x00, 0x00, 0x00, 0x00, 0x00, 0x00, 0x00
        /*0010*/ 	.byte	0xef, 0x39, 0xfa, 0xfe, 0x42, 0x2e, 0xe6, 0x3f, 0x02, 0x20, 0x2a, 0xfa, 0x0b, 0xab, 0xfc, 0x3f
        /*0020*/ 	.byte	0xf9, 0x2c, 0x92, 0x7c, 0xa7, 0x6c, 0x09, 0x40, 0xc9, 0x79, 0x44, 0x3c, 0x64, 0x26, 0x13, 0x40
        /*0030*/ 	.byte	0xca, 0x01, 0xcf, 0x3a, 0x27, 0x51, 0x1a, 0x40, 0x30, 0xcc, 0x2d, 0xf3, 0xe1, 0x0c, 0x21, 0x40
        /*0040*/ 	.byte	0x0d, 0xb7, 0xfc, 0x82, 0x8e, 0x35, 0x25, 0x40
.L_8:


//--------------------- .text._Z11monte_carloPfP17curandStateXORWOWm --------------------------
	.section	.text._Z11monte_carloPfP17curandStateXORWOWm,"ax",@progbits
	.align	128
        .global         _Z11monte_carloPfP17curandStateXORWOWm
        .type           _Z11monte_carloPfP17curandStateXORWOWm,@function
        .size           _Z11monte_carloPfP17curandStateXORWOWm,(.L_x_14 - _Z11monte_carloPfP17curandStateXORWOWm)
        .other          _Z11monte_carloPfP17curandStateXORWOWm,@"STO_CUDA_ENTRY STV_DEFAULT"
_Z11monte_carloPfP17curandStateXORWOWm:
.text._Z11monte_carloPfP17curandStateXORWOWm:
[----:B------:R-:W-:Y:S08]  /*0000*/  LDC R1, c[0x0][0x37c] ;  /* 0x0000df00ff017b82 */ /* 0x000ff00000000800 */
[----:B------:R-:W0:Y:S01]  /*0010*/  LDC.64 R2, c[0x0][0x390] ;  /* 0x0000e400ff027b82 */ /* 0x000e220000000a00 */
[----:B------:R-:W1:Y:S01]  /*0020*/  S2R R5, SR_TID.X ;  /* 0x0000000000057919 */ /* 0x000e620000002100 */
[----:B------:R-:W2:Y:S01]  /*0030*/  LDCU.64 UR6, c[0x0][0x358] ;  /* 0x00006b00ff0677ac */ /* 0x000ea20008000a00 */
[----:B------:R-:W-:Y:S05]  /*0040*/  BSSY.RECONVERGENT B0, `(.L_x_0) ;  /* 0x00000e6000007945 */ /* 0x000fea0003800200 */
[----:B------:R-:W1:Y:S08]  /*0050*/  S2UR UR4, SR_CTAID.X ;  /* 0x00000000000479c3 */ /* 0x000e700000002500 */
[----:B------:R-:W1:Y:S08]  /*0060*/  LDC R0, c[0x0][0x360] ;  /* 0x0000d800ff007b82 */ /* 0x000e700000000800 */
[----:B------:R-:W3:Y:S01]  /*0070*/  LDC.64 R8, c[0x0][0x388] ;  /* 0x0000e200ff087b82 */ /* 0x000ee20000000a00 */
[----:B0-----:R-:W-:-:S02]  /*0080*/  LOP3.LUT R2, R2, 0xaad26b49, RZ, 0x3c, !PT ;  /* 0xaad26b4902027812 */ /* 0x001fc400078e3cff */
[----:B------:R-:W-:-:S03]  /*0090*/  LOP3.LUT R3, R3, 0xf7dcefdd, RZ, 0x3c, !PT ;  /* 0xf7dcefdd03037812 */ /* 0x000fc600078e3cff */
[----:B------:R-:W-:Y:S02]  /*00a0*/  IMAD R7, R2, 0x4182bed5, RZ ;  /* 0x4182bed502077824 */ /* 0x000fe400078e02ff */
[----:B------:R-:W-:-:S03]  /*00b0*/  IMAD R6, R3, -0x658354e5, RZ ;  /* 0x9a7cab1b03067824 */ /* 0x000fc600078e02ff */
[C---:B------:R-:W-:Y:S01]  /*00c0*/  LOP3.LUT R2, R7.reuse, 0x159a55e5, RZ, 0x3c, !PT ;  /* 0x159a55e507027812 */ /* 0x040fe200078e3cff */
[C---:B------:R-:W-:Y:S02]  /*00d0*/  IMAD.IADD R4, R7.reuse, 0x1, R6 ;  /* 0x0000000107047824 */ /* 0x040fe400078e0206 */
[C---:B------:R-:W-:Y:S01]  /*00e0*/  VIADD R3, R6.reuse, 0x1f123bb5 ;  /* 0x1f123bb506037836 */ /* 0x040fe20000000000 */
[----:B------:R-:W-:Y:S01]  /*00f0*/  LOP3.LUT R6, R6, 0x5491333, RZ, 0x3c, !PT ;  /* 0x0549133306067812 */ /* 0x000fe200078e3cff */
[----:B-1----:R-:W-:Y:S02]  /*0100*/  IMAD R0, R0, UR4, R5 ;  /* 0x0000000400007c24 */ /* 0x002fe4000f8e0205 */
[C---:B------:R-:W-:Y:S02]  /*0110*/  VIADD R5, R7.reuse, 0x75bcd15 ;  /* 0x075bcd1507057836 */ /* 0x040fe40000000000 */
[----:B------:R-:W-:Y:S01]  /*0120*/  VIADD R7, R7, 0x583f19 ;  /* 0x00583f1907077836 */ /* 0x000fe20000000000 */
[----:B------:R-:W-:Y:S01]  /*0130*/  ISETP.NE.AND P0, PT, R0, RZ, PT ;  /* 0x000000ff0000720c */ /* 0x000fe20003f05270 */
[----:B------:R-:W-:-:S02]  /*0140*/  VIADD R4, R4, 0x64f0c9 ;  /* 0x0064f0c904047836 */ /* 0x000fc40000000000 */
[----:B---3--:R-:W-:-:S05]  /*0150*/  IMAD.WIDE.U32 R8, R0, 0x30, R8 ;  /* 0x0000003000087825 */ /* 0x008fca00078e0008 */
[----:B--2---:R0:W-:Y:S04]  /*0160*/  STG.E.64 desc[UR6][R8.64+0x8], R2 ;  /* 0x0000080208007986 */ /* 0x0041e8000c101b06 */
[----:B------:R0:W-:Y:S04]  /*0170*/  STG.E.64 desc[UR6][R8.64+0x10], R6 ;  /* 0x0000100608007986 */ /* 0x0001e8000c101b06 */
[----:B------:R0:W-:Y:S01]  /*0180*/  STG.E.64 desc[UR6][R8.64], R4 ;  /* 0x0000000408007986 */ /* 0x0001e2000c101b06 */
[----:B------:R-:W-:Y:S05]  /*0190*/  @!P0 BRA `(.L_x_1) ;  /* 0x0000000c00408947 */ /* 0x000fea0003800000 */
[----:B------:R-:W-:Y:S02]  /*01a0*/  IMAD.MOV.U32 R15, RZ, RZ, RZ ;  /* 0x000000ffff0f7224 */ /* 0x000fe400078e00ff */
[----:B0-----:R-:W-:-:S07]  /*01b0*/  IMAD.MOV.U32 R4, RZ, RZ, RZ ;  /* 0x000000ffff047224 */ /* 0x001fce00078e00ff */
.L_x_7:
[----:B------:R-:W-:Y:S01]  /*01c0*/  LOP3.LUT R10, R0, 0x3, RZ, 0xc0, !PT ;  /* 0x00000003000a7812 */ /* 0x000fe200078ec0ff */
[----:B------:R-:W-:Y:S03]  /*01d0*/  BSSY.RECONVERGENT B1, `(.L_x_2) ;  /* 0x00000c6000017945 */ /* 0x000fe60003800200 */
[----:B------:R-:W-:-:S04]  /*01e0*/  ISETP.NE.U32.AND P0, PT, R10, RZ, PT ;  /* 0x000000ff0a00720c */ /* 0x000fc80003f05070 */
[----:B------:R-:W-:-:S13]  /*01f0*/  ISETP.NE.AND.EX P0, PT, RZ, RZ, PT, P0 ;  /* 0x000000ffff00720c */ /* 0x000fda0003f05300 */
[----:B0-----:R-:W-:Y:S05]  /*0200*/  @!P0 BRA `(.L_x_3) ;  /* 0x0000000c00088947 */ /* 0x001fea0003800000 */
[----:B------:R-:W0:Y:S01]  /*0210*/  LDC.64 R10, c[0x4][RZ] ;  /* 0x01000000ff0a7b82 */ /* 0x000e220000000a00 */
[----:B------:R-:W-:Y:S02]  /*0220*/  IMAD.MOV.U32 R14, RZ, RZ, RZ ;  /* 0x000000ffff0e7224 */ /* 0x000fe400078e00ff */
[----:B0-----:R-:W-:-:S07]  /*0230*/  IMAD.WIDE.U32 R10, R4, 0xc80, R10 ;  /* 0x00000c80040a7825 */ /* 0x001fce00078e000a */
.L_x_6:
[----:B------:R-:W-:Y:S01]  /*0240*/  IMAD.MOV.U32 R17, RZ, RZ, RZ ;  /* 0x000000ffff117224 */ /* 0x000fe200078e00ff */
[----:B0-----:R-:W-:Y:S02]  /*0250*/  CS2R R6, SRZ ;  /* 0x0000000000067805 */ /* 0x001fe4000001ff00 */
[----:B------:R-:W-:Y:S01]  /*0260*/  CS2R R2, SRZ ;  /* 0x0000000000027805 */ /* 0x000fe2000001ff00 */
[----:B------:R-:W-:-:S07]  /*0270*/  IMAD.MOV.U32 R5, RZ, RZ, RZ ;  /* 0x000000ffff057224 */ /* 0x000fce00078e00ff */
.L_x_5:
[----:B------:R-:W-:-:S05]  /*0280*/  IMAD.WIDE.U32 R12, R17, 0x4, R8 ;  /* 0x00000004110c7825 */ /* 0x000fca00078e0008 */
[----:B------:R0:W5:Y:S01]  /*0290*/  LDG.E R16, desc[UR6][R12.64+0x4] ;  /* 0x000004060c107981 */ /* 0x000162000c1e1900 */
[----:B------:R-:W-:-:S07]  /*02a0*/  IMAD.MOV.U32 R19, RZ, RZ, RZ ;  /* 0x000000ffff137224 */ /* 0x000fce00078e00ff */
.L_x_4:
[----:B-----5:R-:W-:Y:S01]  /*02b0*/  SHF.R.U32.HI R24, RZ, R19, R16 ;  /* 0x00000013ff187219 */ /* 0x020fe20000011610 */
[----:B0-----:R-:W-:-:S03]  /*02c0*/  IMAD.SHL.U32 R12, R17, 0x20, RZ ;  /* 0x00000020110c7824 */ /* 0x001fc600078e00ff */
[----:B------:R-:W-:Y:S01]  /*02d0*/  LOP3.LUT R13, R24, 0x1, RZ, 0xc0, !PT ;  /* 0x00000001180d7812 */ /* 0x000fe200078ec0ff */
[----:B------:R-:W-:-:S03]  /*02e0*/  IMAD.IADD R12, R12, 0x1, R19 ;  /* 0x000000010c0c7824 */ /* 0x000fc600078e0213 */
[----:B------:R-:W-:Y:S01]  /*02f0*/  ISETP.NE.U32.AND P0, PT, R13, 0x1, PT ;  /* 0x000000010d00780c */ /* 0x000fe20003f05070 */
[----:B------:R-:W-:-:S03]  /*0300*/  IMAD R13, R12, 0x5, RZ ;  /* 0x000000050c0d7824 */ /* 0x000fc600078e02ff */
[----:B------:R-:W-:Y:S01]  /*0310*/  R2P PR, R24, 0x7e ;  /* 0x0000007e18007804 */ /* 0x000fe20000000000 */
[----:B------:R-:W-:-:S08]  /*0320*/  IMAD.WIDE.U32 R12, R13, 0x4, R10 ;  /* 0x000000040d0c7825 */ /* 0x000fd000078e000a */
[----:B------:R-:W2:Y:S04]  /*0330*/  @!P0 LDG.E R18, desc[UR6][R12.64+0x10] ;  /* 0x000010060c128981 */ /* 0x000ea8000c1e1900 */
[----:B------:R-:W3:Y:S04]  /*0340*/  @P1 LDG.E R20, desc[UR6][R12.64+0x24] ;  /* 0x000024060c141981 */ /* 0x000ee8000c1e1900 */
[----:B------:R-:W4:Y:S04]  /*0350*/  @P2 LDG.E R22, desc[UR6][R12.64+0x38] ;  /* 0x000038060c162981 */ /* 0x000f28000c1e1900 */
[----:B------:R-:W4:Y:S04]  /*0360*/  @!P0 LDG.E R21, desc[UR6][R12.64+0x4] ;  /* 0x000004060c158981 */ /* 0x000f28000c1e1900 */
[----:B------:R-:W4:Y:S04]  /*0370*/  @!P0 LDG.E R23, desc[UR6][R12.64+0xc] ;  /* 0x00000c060c178981 */ /* 0x000f28000c1e1900 */
[----:B------:R-:W4:Y:S04]  /*0380*/  @P3 LDG.E R26, desc[UR6][R12.64+0x4c] ;  /* 0x00004c060c1a3981 */ /* 0x000f28000c1e1900 */
[----:B------:R-:W4:Y:S04]  /*0390*/  @P2 LDG.E R25, desc[UR6][R12.64+0x2c] ;  /* 0x00002c060c192981 */ /* 0x000f28000c1e1900 */
[----:B------:R-:W4:Y:S04]  /*03a0*/  @P4 LDG.E R28, desc[UR6][R12.64+0x60] ;  /* 0x000060060c1c4981 */ /* 0x000f28000c1e1900 */
[----:B------:R-:W4:Y:S01]  /*03b0*/  @P2 LDG.E R27, desc[UR6][R12.64+0x34] ;  /* 0x000034060c1b2981 */ /* 0x000f22000c1e1900 */
[----:B--2---:R-:W-:-:S03]  /*03c0*/  @!P0 LOP3.LUT R7, R7, R18, RZ, 0x3c, !PT ;  /* 0x0000001207078212 */ /* 0x004fc600078e3cff */
[----:B------:R-:W2:Y:S01]  /*03d0*/  @!P0 LDG.E R18, desc[UR6][R12.64] ;  /* 0x000000060c128981 */ /* 0x000ea2000c1e1900 */
[----:B---3--:R-:W-:-:S03]  /*03e0*/  @P1 LOP3.LUT R7, R7, R20, RZ, 0x3c, !PT ;  /* 0x0000001407071212 */ /* 0x008fc600078e3cff */
[----:B------:R-:W3:Y:S01]  /*03f0*/  @!P0 LDG.E R20, desc[UR6][R12.64+0x8] ;  /* 0x000008060c148981 */ /* 0x000ee2000c1e1900 */
[----:B----4-:R-:W-:-:S03]  /*0400*/  @P2 LOP3.LUT R7, R7, R22, RZ, 0x3c, !PT ;  /* 0x0000001607072212 */ /* 0x010fc600078e3cff */
[----:B------:R-:W4:Y:S01]  /*0410*/  @P1 LDG.E R22, desc[UR6][R12.64+0x14] ;  /* 0x000014060c161981 */ /* 0x000f22000c1e1900 */
[----:B------:R-:W-:-:S03]  /*0420*/  @!P0 LOP3.LUT R2, R2, R21, RZ, 0x3c, !PT ;  /* 0x0000001502028212 */ /* 0x000fc600078e3cff */
[----:B------:R-:W4:Y:S01]  /*0430*/  @P1 LDG.E R21, desc[UR6][R12.64+0x18] ;  /* 0x000018060c151981 */ /* 0x000f22000c1e1900 */
[----:B------:R-:W-:-:S03]  /*0440*/  @!P0 LOP3.LUT R6, R6, R23, RZ, 0x3c, !PT ;  /* 0x0000001706068212 */ /* 0x000fc600078e3cff */
[----:B------:R-:W4:Y:S01]  /*0450*/  @P1 LDG.E R23, desc[UR6][R12.64+0x20] ;  /* 0x000020060c171981 */ /* 0x000f22000c1e1900 */
[----:B------:R-:W-:-:S03]  /*0460*/  @P3 LOP3.LUT R7, R7, R26, RZ, 0x3c, !PT ;  /* 0x0000001a07073212 */ /* 0x000fc600078e3cff */
[----:B------:R-:W4:Y:S01]  /*0470*/  @P5 LDG.E R26, desc[UR6][R12.64+0x74] ;  /* 0x000074060c1a5981 */ /* 0x000f22000c1e1900 */
[----:B--2---:R-:W-:-:S03]  /*0480*/  @!P0 LOP3.LUT R5, R5, R18, RZ, 0x3c, !PT ;  /* 0x0000001205058212 */ /* 0x004fc600078e3cff */
[----:B------:R-:W2:Y:S01]  /*0490*/  @P1 LDG.E R18, desc[UR6][R12.64+0x1c] ;  /* 0x00001c060c121981 */ /* 0x000ea2000c1e1900 */
[----:B---3--:R-:W-:-:S03]  /*04a0*/  @!P0 LOP3.LUT R3, R3, R20, RZ, 0x3c, !PT ;  /* 0x0000001403038212 */ /* 0x008fc600078e3cff */
[----:B------:R-:W3:Y:S01]  /*04b0*/  @P2 LDG.E R20, desc[UR6][R12.64+0x28] ;  /* 0x000028060c142981 */ /* 0x000ee2000c1e1900 */
[----:B----4-:R-:W-:-:S03]  /*04c0*/  @P1 LOP3.LUT R5, R5, R22, RZ, 0x3c, !PT ;  /* 0x0000001605051212 */ /* 0x010fc600078e3cff */
[----:B------:R-:W4:Y:S01]  /*04d0*/  @P2 LDG.E R22, desc[UR6][R12.64+0x30] ;  /* 0x000030060c162981 */ /* 0x000f22000c1e1900 */
[----:B------:R-:W-:-:S03]  /*04e0*/  @P1 LOP3.LUT R2, R2, R21, RZ, 0x3c, !PT ;  /* 0x0000001502021212 */ /* 0x000fc600078e3cff */
[----:B------:R-:W4:Y:S01]  /*04f0*/  @P3 LDG.E R21, desc[UR6][R12.64+0x40] ;  /* 0x000040060c153981 */ /* 0x000f22000c1e1900 */
[----:B------:R-:W-:Y:S02]  /*0500*/  @P1 LOP3.LUT R6, R6, R23, RZ, 0x3c, !PT ;  /* 0x0000001706061212 */ /* 0x000fe400078e3cff */
[----:B------:R-:W-:Y:S01]  /*0510*/  @P2 LOP3.LUT R2, R2, R25, RZ, 0x3c, !PT ;  /* 0x0000001902022212 */ /* 0x000fe200078e3cff */
[----:B------:R-:W4:Y:S04]  /*0520*/  @P3 LDG.E R23, desc[UR6][R12.64+0x48] ;  /* 0x000048060c173981 */ /* 0x000f28000c1e1900 */
[----:B------:R-:W4:Y:S01]  /*0530*/  @P4 LDG.E R25, desc[UR6][R12.64+0x54] ;  /* 0x000054060c194981 */ /* 0x000f22000c1e1900 */
[----:B--2---:R-:W-:-:S03]  /*0540*/  @P1 LOP3.LUT R3, R3, R18, RZ, 0x3c, !PT ;  /* 0x0000001203031212 */ /* 0x004fc600078e3cff */
[----:B------:R-:W2:Y:S01]  /*0550*/  @P3 LDG.E R18, desc[UR6][R12.64+0x3c] ;  /* 0x00003c060c123981 */ /* 0x000ea2000c1e1900 */
[----:B---3--:R-:W-:-:S03]  /*0560*/  @P2 LOP3.LUT R5, R5, R20, RZ, 0x3c, !PT ;  /* 0x0000001405052212 */ /* 0x008fc600078e3cff */
[----:B------:R-:W3:Y:S01]  /*0570*/  @P3 LDG.E R20, desc[UR6][R12.64+0x44] ;  /* 0x000044060c143981 */ /* 0x000ee2000c1e1900 */
[----:B----4-:R-:W-:-:S03]  /*0580*/  @P2 LOP3.LUT R3, R3, R22, RZ, 0x3c, !PT ;  /* 0x0000001603032212 */ /* 0x010fc600078e3cff */
[----:B------:R-:W4:Y:S01]  /*0590*/  @P4 LDG.E R22, desc[UR6][R12.64+0x50] ;  /* 0x000050060c164981 */ /* 0x000f22000c1e1900 */
[----:B------:R-:W-:Y:S02]  /*05a0*/  @P4 LOP3.LUT R7, R7, R28, RZ, 0x3c, !PT ;  /* 0x0000001c07074212 */ /* 0x000fe400078e3cff */
[----:B------:R-:W-:Y:S01]  /*05b0*/  @P2 LOP3.LUT R6, R6, R27, RZ, 0x3c, !PT ;  /* 0x0000001b06062212 */ /* 0x000fe200078e3cff */
[----:B------:R-:W4:Y:S01]  /*05c0*/  @P6 LDG.E R28, desc[UR6][R12.64+0x88] ;  /* 0x000088060c1c6981 */ /* 0x000f22000c1e1900 */
[----:B------:R-:W-:Y:S02]  /*05d0*/  @P5 LOP3.LUT R7, R7, R26, RZ, 0x3c, !PT ;  /* 0x0000001a07075212 */ /* 0x000fe400078e3cff */
[----:B------:R-:W-:Y:S01]  /*05e0*/  @P3 LOP3.LUT R2, R2, R21, RZ, 0x3c, !PT ;  /* 0x0000001502023212 */ /* 0x000fe200078e3cff */
[----:B------:R-:W4:Y:S01]  /*05f0*/  @P4 LDG.E R26, desc[UR6][R12.64+0x58] ;  /* 0x000058060c1a4981 */ /* 0x000f22000c1e1900 */
[----:B------:R-:W-:-:S03]  /*0600*/  @P3 LOP3.LUT R6, R6, R23, RZ, 0x3c, !PT ;  /* 0x0000001706063212 */ /* 0x000fc600078e3cff */
[----:B------:R-:W4:Y:S01]  /*0610*/  @P4 LDG.E R21, desc[UR6][R12.64+0x5c] ;  /* 0x00005c060c154981 */ /* 0x000f22000c1e1900 */
[----:B------:R-:W-:-:S03]  /*0620*/  @P4 LOP3.LUT R2, R2, R25, RZ, 0x3c, !PT ;  /* 0x0000001902024212 */ /* 0x000fc600078e3cff */
[----:B------:R-:W4:Y:S04]  /*0630*/  @P5 LDG.E R23, desc[UR6][R12.64+0x68] ;  /* 0x000068060c175981 */ /* 0x000f28000c1e1900 */
[----:B------:R-:W4:Y:S01]  /*0640*/  @P5 LDG.E R25, desc[UR6][R12.64+0x70] ;  /* 0x000070060c195981 */ /* 0x000f22000c1e1900 */
[----:B------:R-:W-:-:S03]  /*0650*/  LOP3.LUT P0, RZ, R24, 0x80, RZ, 0xc0, !PT ;  /* 0x0000008018ff7812 */ /* 0x000fc6000780c0ff */
[----:B------:R-:W4:Y:S01]  /*0660*/  @P6 LDG.E R27, desc[UR6][R12.64+0x7c] ;  /* 0x00007c060c1b6981 */ /* 0x000f22000c1e1900 */
[----:B--2---:R-:W-:-:S03]  /*0670*/  @P3 LOP3.LUT R5, R5, R18, RZ, 0x3c, !PT ;  /* 0x0000001205053212 */ /* 0x004fc600078e3cff */
[----:B------:R-:W2:Y:S01]  /*0680*/  @P5 LDG.E R18, desc[UR6][R12.64+0x64] ;  /* 0x000064060c125981 */ /* 0x000ea2000c1e1900 */
[----:B---3--:R-:W-:-:S03]  /*0690*/  @P3 LOP3.LUT R3, R3, R20, RZ, 0x3c, !PT ;  /* 0x0000001403033212 */ /* 0x008fc600078e3cff */
[----:B------:R-:W3:Y:S01]  /*06a0*/  @P5 LDG.E R20, desc[UR6][R12.64+0x6c] ;  /* 0x00006c060c145981 */ /* 0x000ee2000c1e1900 */
[----:B----4-:R-:W-:-:S03]  /*06b0*/  @P4 LOP3.LUT R5, R5, R22, RZ, 0x3c, !PT ;  /* 0x0000001605054212 */ /* 0x010fc600078e3cff */
[----:B------:R-:W4:Y:S01]  /*06c0*/  @P6 LDG.E R22, desc[UR6][R12.64+0x78] ;  /* 0x000078060c166981 */ /* 0x000f22000c1e1900 */
[----:B------:R-:W-:-:S03]  /*06d0*/  @P4 LOP3.LUT R3, R3, R26, RZ, 0x3c, !PT ;  /* 0x0000001a03034212 */ /* 0x000fc600078e3cff */
[----:B------:R-:W4:Y:S01]  /*06e0*/  @P0 LDG.E R26, desc[UR6][R12.64+0x9c] ;  /* 0x00009c060c1a0981 */ /* 0x000f22000c1e1900 */
[----:B------:R-:W-:-:S03]  /*06f0*/  @P4 LOP3.LUT R6, R6, R21, RZ, 0x3c, !PT ;  /* 0x0000001506064212 */ /* 0x000fc600078e3cff */
[----:B------:R-:W4:Y:S01]  /*0700*/  @P6 LDG.E R21, desc[UR6][R12.64+0x84] ;  /* 0x000084060c156981 */ /* 0x000f22000c1e1900 */
[----:B------:R-:W-:-:S03]  /*0710*/  @P5 LOP3.LUT R2, R2, R23, RZ, 0x3c, !PT ;  /* 0x0000001702025212 */ /* 0x000fc600078e3cff */
[----:B------:R-:W4:Y:S01]  /*0720*/  @P0 LDG.E R23, desc[UR6][R12.64+0x90] ;  /* 0x000090060c170981 */ /* 0x000f22000c1e1900 */
[----:B------:R-:W-:-:S03]  /*0730*/  @P5 LOP3.LUT R6, R6, R25, RZ, 0x3c, !PT ;  /* 0x0000001906065212 */ /* 0x000fc600078e3cff */
        /* <DEDUP_REMOVED lines=8> */
[----:B------:R-:W-:Y:S02]  /*07c0*/  @P6 LOP3.LUT R2, R2, R27, RZ, 0x3c, !PT ;  /* 0x0000001b02026212 */ /* 0x000fe400078e3cff */
[----:B------:R-:W-:Y:S02]  /*07d0*/  @P0 LOP3.LUT R7, R7, R26, RZ, 0x3c, !PT ;  /* 0x0000001a07070212 */ /* 0x000fe400078e3cff */
[----:B------:R-:W-:Y:S02]  /*07e0*/  @P6 LOP3.LUT R6, R6, R21, RZ, 0x3c, !PT ;  /* 0x0000001506066212 */ /* 0x000fe400078e3cff */
[----:B------:R-:W-:Y:S02]  /*07f0*/  @P0 LOP3.LUT R2, R2, R23, RZ, 0x3c, !PT ;  /* 0x0000001702020212 */ /* 0x000fe400078e3cff */
[----:B------:R-:W-:-:S02]  /*0800*/  @P0 LOP3.LUT R6, R6, R25, RZ, 0x3c, !PT ;  /* 0x0000001906060212 */ /* 0x000fc400078e3cff */
[----:B--2---:R-:W-:Y:S02]  /*0810*/  @P6 LOP3.LUT R3, R3, R18, RZ, 0x3c, !PT ;  /* 0x0000001203036212 */ /* 0x004fe400078e3cff */
[----:B---3--:R-:W-:Y:S02]  /*0820*/  @P0 LOP3.LUT R5, R5, R20, RZ, 0x3c, !PT ;  /* 0x0000001405050212 */ /* 0x008fe400078e3cff */
[----:B----4-:R-:W-:Y:S02]  /*0830*/  @P0 LOP3.LUT R3, R3, R22, RZ, 0x3c, !PT ;  /* 0x0000001603030212 */ /* 0x010fe400078e3cff */
[----:B------:R-:W-:-:S13]  /*0840*/  R2P PR, R24.B1, 0x7f ;  /* 0x0000007f18007804 */ /* 0x000fda0000001000 */
[----:B------:R-:W2:Y:S04]  /*0850*/  @P0 LDG.E R20, desc[UR6][R12.64+0xa8] ;  /* 0x0000a8060c140981 */ /* 0x000ea8000c1e1900 */
[----:B------:R-:W3:Y:S04]  /*0860*/  @P0 LDG.E R22, desc[UR6][R12.64+0xb0] ;  /* 0x0000b0060c160981 */ /* 0x000ee8000c1e1900 */
[----:B------:R-:W4:Y:S04]  /*0870*/  @P0 LDG.E R18, desc[UR6][R12.64+0xa0] ;  /* 0x0000a0060c120981 */ /* 0x000f28000c1e1900 */
[----:B------:R-:W4:Y:S04]  /*0880*/  @P0 LDG.E R23, desc[UR6][R12.64+0xa4] ;  /* 0x0000a4060c170981 */ /* 0x000f28000c1e1900 */
[----:B------:R-:W4:Y:S04]  /*0890*/  @P0 LDG.E R25, desc[UR6][R12.64+0xac] ;  /* 0x0000ac060c190981 */ /* 0x000f28000c1e1900 */
[----:B------:R-:W4:Y:S04]  /*08a0*/  @P1 LDG.E R26, desc[UR6][R12.64+0xb4] ;  /* 0x0000b4060c1a1981 */ /* 0x000f28000c1e1900 */
        /* <DEDUP_REMOVED lines=10> */
[----:B------:R-:W-:Y:S02]  /*0950*/  @P0 LOP3.LUT R6, R6, R25, RZ, 0x3c, !PT ;  /* 0x0000001906060212 */ /* 0x000fe400078e3cff */
[----:B------:R-:W-:Y:S01]  /*0960*/  LOP3.LUT P0, RZ, R24, 0x8000, RZ, 0xc0, !PT ;  /* 0x0000800018ff7812 */ /* 0x000fe2000780c0ff */
[----:B------:R-:W4:Y:S01]  /*0970*/  @P2 LDG.E R25, desc[UR6][R12.64+0xcc] ;  /* 0x0000cc060c192981 */ /* 0x000f22000c1e1900 */
[----:B------:R-:W-:-:S03]  /*0980*/  @P1 LOP3.LUT R5, R5, R26, RZ, 0x3c, !PT ;  /* 0x0000001a05051212 */ /* 0x000fc600078e3cff */
[----:B------:R-:W4:Y:S04]  /*0990*/  @P2 LDG.E R24, desc[UR6][R12.64+0xc8] ;  /* 0x0000c8060c182981 */ /* 0x000f28000c1e1900 */
        /* <DEDUP_REMOVED lines=51> */
[----:B------:R-:W-:-:S05]  /*0cd0*/  VIADD R19, R19, 0x10 ;  /* 0x0000001013137836 */ /* 0x000fca0000000000 */
[----:B------:R-:W-:Y:S02]  /*0ce0*/  ISETP.NE.AND P1, PT, R19, 0x20, PT ;  /* 0x000000201300780c */ /* 0x000fe40003f25270 */
[----:B------:R-:W-:Y:S02]  /*0cf0*/  @P6 LOP3.LUT R2, R2, R21, RZ, 0x3c, !PT ;  /* 0x0000001502026212 */ /* 0x000fe400078e3cff */
[----:B--2---:R-:W-:Y:S02]  /*0d00*/  @P6 LOP3.LUT R7, R7, R20, RZ, 0x3c, !PT ;  /* 0x0000001407076212 */ /* 0x004fe400078e3cff */
[----:B---3--:R-:W-:Y:S02]  /*0d10*/  @P0 LOP3.LUT R5, R5, R22, RZ, 0x3c, !PT ;  /* 0x0000001605050212 */ /* 0x008fe400078e3cff */
[----:B----4-:R-:W-:Y:S02]  /*0d20*/  @P6 LOP3.LUT R3, R3, R18, RZ, 0x3c, !PT ;  /* 0x0000001203036212 */ /* 0x010fe400078e3cff */
[----:B------:R-:W-:-:S04]  /*0d30*/  @P6 LOP3.LUT R6, R6, R23, RZ, 0x3c, !PT ;  /* 0x0000001706066212 */ /* 0x000fc800078e3cff */
[----:B------:R-:W-:Y:S02]  /*0d40*/  @P0 LOP3.LUT R6, R6, R27, RZ, 0x3c, !PT ;  /* 0x0000001b06060212 */ /* 0x000fe400078e3cff */
[----:B------:R-:W-:Y:S02]  /*0d50*/  @P0 LOP3.LUT R2, R2, R25, RZ, 0x3c, !PT ;  /* 0x0000001902020212 */ /* 0x000fe400078e3cff */
[----:B------:R-:W-:Y:S02]  /*0d60*/  @P0 LOP3.LUT R3, R3, R24, RZ, 0x3c, !PT ;  /* 0x0000001803030212 */ /* 0x000fe400078e3cff */
[----:B------:R-:W-:Y:S01]  /*0d70*/  @P0 LOP3.LUT R7, R7, R26, RZ, 0x3c, !PT ;  /* 0x0000001a07070212 */ /* 0x000fe200078e3cff */
[----:B------:R-:W-:Y:S06]  /*0d80*/  @P1 BRA `(.L_x_4) ;  /* 0xfffffff400481947 */ /* 0x000fec000383ffff */
[----:B------:R-:W-:-:S05]  /*0d90*/  VIADD R17, R17, 0x1 ;  /* 0x0000000111117836 */ /* 0x000fca0000000000 */
[----:B------:R-:W-:-:S13]  /*0da0*/  ISETP.NE.AND P0, PT, R17, 0x5, PT ;  /* 0x000000051100780c */ /* 0x000fda0003f05270 */
[----:B------:R-:W-:Y:S05]  /*0db0*/  @P0 BRA `(.L_x_5) ;  /* 0xfffffff400300947 */ /* 0x000fea000383ffff */
[----:B------:R0:W-:Y:S01]  /*0dc0*/  STG.E desc[UR6][R8.64+0x4], R5 ;  /* 0x0000040508007986 */ /* 0x0001e2000c101906 */
[----:B------:R-:W-:Y:S01]  /*0dd0*/  VIADD R14, R14, 0x1 ;  /* 0x000000010e0e7836 */ /* 0x000fe20000000000 */
[----:B------:R-:W-:Y:S02]  /*0de0*/  LOP3.LUT R13, R0, 0x3, RZ, 0xc0, !PT ;  /* 0x00000003000d7812 */ /* 0x000fe400078ec0ff */
[----:B------:R0:W-:Y:S02]  /*0df0*/  STG.E.64 desc[UR6][R8.64+0x8], R2 ;  /* 0x0000080208007986 */ /* 0x0001e4000c101b06 */
[----:B------:R-:W-:Y:S02]  /*0e00*/  ISETP.GE.U32.AND P0, PT, R14, R13, PT ;  /* 0x0000000d0e00720c */ /* 0x000fe40003f06070 */
[----:B------:R0:W-:Y:S11]  /*0e10*/  STG.E.64 desc[UR6][R8.64+0x10], R6 ;  /* 0x0000100608007986 */ /* 0x0001f6000c101b06 */
[----:B------:R-:W-:Y:S05]  /*0e20*/  @!P0 BRA `(.L_x_6) ;  /* 0xfffffff400048947 */ /* 0x000fea000383ffff */
.L_x_3:
[----:B------:R-:W-:Y:S05]  /*0e30*/  BSYNC.RECONVERGENT B1 ;  /* 0x0000000000017941 */ /* 0x000fea0003800200 */
.L_x_2:
[----:B------:R-:W-:Y:S01]  /*0e40*/  ISETP.GT.U32.AND P0, PT, R0, 0x3, PT ;  /* 0x000000030000780c */ /* 0x000fe20003f04070 */
[----:B------:R-:W-:Y:S01]  /*0e50*/  VIADD R4, R4, 0x1 ;  /* 0x0000000104047836 */ /* 0x000fe20000000000 */
[--C-:B------:R-:W-:Y:S02]  /*0e60*/  SHF.R.U64 R0, R0, 0x2, R15.reuse ;  /* 0x0000000200007819 */ /* 0x100fe4000000120f */
[----:B------:R-:W-:Y:S02]  /*0e70*/  ISETP.GT.U32.AND.EX P0, PT, R15, RZ, PT, P0 ;  /* 0x000000ff0f00720c */ /* 0x000fe40003f04100 */
[----:B------:R-:W-:-:S11]  /*0e80*/  SHF.R.U32.HI R15, RZ, 0x2, R15 ;  /* 0x00000002ff0f7819 */ /* 0x000fd6000001160f */
[----:B------:R-:W-:Y:S05]  /*0e90*/  @P0 BRA `(.L_x_7) ;  /* 0xfffffff000c80947 */ /* 0x000fea000383ffff */
.L_x_1:
[----:B------:R-:W-:Y:S05]  /*0ea0*/  BSYNC.RECONVERGENT B0 ;  /* 0x0000000000007941 */ /* 0x000fea0003800200 */
.L_x_0:
[----:B------:R-:W1:Y:S01]  /*0eb0*/  LDC.64 R10, c[0x0][0x390] ;  /* 0x0000e400ff0a7b82 */ /* 0x000e620000000a00 */
[----:B------:R-:W-:Y:S01]  /*0ec0*/  SHF.R.U32.HI R0, RZ, 0x2, R5 ;  /* 0x00000002ff007819 */ /* 0x000fe20000011605 */
[----:B------:R-:W-:Y:S01]  /*0ed0*/  UMOV UR10, 0x51eb851f ;  /* 0x51eb851f000a7882 */ /* 0x000fe20000000000 */
[----:B------:R-:W-:Y:S01]  /*0ee0*/  UMOV UR11, 0x40091eb8 ;  /* 0x40091eb8000b7882 */ /* 0x000fe20000000000 */
[----:B------:R-:W-:Y:S01]  /*0ef0*/  IMAD.MOV.U32 R17, RZ, RZ, R3 ;  /* 0x000000ffff117224 */ /* 0x000fe200078e0003 */
[----:B------:R-:W-:Y:S01]  /*0f00*/  LOP3.LUT R0, R0, R5, RZ, 0x3c, !PT ;  /* 0x0000000500007212 */ /* 0x000fe200078e3cff */
[----:B0-----:R-:W-:Y:S01]  /*0f10*/  IMAD.SHL.U32 R5, R7, 0x10, RZ ;  /* 0x0000001007057824 */ /* 0x001fe200078e00ff */
[----:B------:R-:W-:Y:S01]  /*0f20*/  STG.E.64 desc[UR6][R8.64+0x18], RZ ;  /* 0x000018ff08007986 */ /* 0x000fe2000c101b06 */
[----:B------:R-:W-:Y:S02]  /*0f30*/  BSSY.RECONVERGENT B0, `(.L_x_8) ;  /* 0x0000086000007945 */ /* 0x000fe40003800200 */
[C---:B------:R-:W-:Y:S01]  /*0f40*/  IMAD.SHL.U32 R4, R0.reuse, 0x2, RZ ;  /* 0x0000000200047824 */ /* 0x040fe200078e00ff */
[----:B------:R-:W-:Y:S04]  /*0f50*/  STG.E desc[UR6][R8.64+0x20], RZ ;  /* 0x000020ff08007986 */ /* 0x000fe8000c101906 */
[----:B------:R-:W-:Y:S01]  /*0f60*/  LOP3.LUT R4, R0, R4, R5, 0x96, !PT ;  /* 0x0000000400047212 */ /* 0x000fe200078e9605 */
[----:B------:R-:W-:Y:S01]  /*0f70*/  IMAD.MOV.U32 R0, RZ, RZ, 0x2f800000 ;  /* 0x2f800000ff007424 */ /* 0x000fe200078e00ff */
[----:B------:R-:W-:Y:S02]  /*0f80*/  STG.E.64 desc[UR6][R8.64+0x28], RZ ;  /* 0x000028ff08007986 */ /* 0x000fe4000c101b06 */
[----:B------:R-:W-:-:S02]  /*0f90*/  LOP3.LUT R4, R4, R7, RZ, 0x3c, !PT ;  /* 0x0000000704047212 */ /* 0x000fc400078e3cff */
[----:B------:R0:W-:Y:S01]  /*0fa0*/  STG.E.64 desc[UR6][R8.64+0x8], R6 ;  /* 0x0000080608007986 */ /* 0x0001e2000c101b06 */
[----:B-1----:R-:W-:Y:S02]  /*0fb0*/  LOP3.LUT R10, R10, 0xaad26b49, RZ, 0x3c, !PT ;  /* 0xaad26b490a0a7812 */ /* 0x002fe400078e3cff */
[----:B------:R-:W-:-:S03]  /*0fc0*/  LOP3.LUT R11, R11, 0xf7dcefdd, RZ, 0x3c, !PT ;  /* 0xf7dcefdd0b0b7812 */ /* 0x000fc600078e3cff */
[----:B------:R-:W-:Y:S02]  /*0fd0*/  IMAD R10, R10, 0x4182bed5, RZ ;  /* 0x4182bed50a0a7824 */ /* 0x000fe400078e02ff */
[----:B------:R-:W-:-:S04]  /*0fe0*/  IMAD R11, R11, -0x658354e5, RZ ;  /* 0x9a7cab1b0b0b7824 */ /* 0x000fc800078e02ff */
[----:B------:R-:W-:-:S04]  /*0ff0*/  IMAD.IADD R11, R10, 0x1, R11 ;  /* 0x000000010a0b7824 */ /* 0x000fc800078e020b */
[C---:B------:R-:W-:Y:S02]  /*1000*/  VIADD R5, R11.reuse, 0x64f0c9 ;  /* 0x0064f0c90b057836 */ /* 0x040fe40000000000 */
[----:B------:R-:W-:-:S03]  /*1010*/  VIADD R16, R11, 0x700053 ;  /* 0x007000530b107836 */ /* 0x000fc60000000000 */
[----:B------:R-:W-:Y:S02]  /*1020*/  IADD3 R5, PT, PT, R5, 0x587c5, R4 ;  /* 0x000587c505057810 */ /* 0x000fe40007ffe004 */
[----:B------:R1:W-:Y:S02]  /*1030*/  STG.E.64 desc[UR6][R8.64], R16 ;  /* 0x0000001008007986 */ /* 0x0003e4000c101b06 */
[----:B------:R-:W-:-:S05]  /*1040*/  I2FP.F32.U32 R5, R5 ;  /* 0x0000000500057245 */ /* 0x000fca0000201000 */
[----:B------:R-:W-:-:S04]  /*1050*/  FFMA R5, R5, R0, 1.1641532182693481445e-10 ;  /* 0x2f00000005057423 */ /* 0x000fc80000000000 */
[----:B------:R-:W2:Y:S02]  /*1060*/  F2F.F64.F32 R12, R5 ;  /* 0x00000005000c7310 */ /* 0x000ea40000201800 */
[----:B--2---:R-:W-:Y:S01]  /*1070*/  DFMA R14, R12, UR10, RZ ;  /* 0x0000000a0c0e7c2b */ /* 0x004fe200080000ff */
[----:B------:R-:W-:-:S05]  /*1080*/  SHF.R.U32.HI R13, RZ, 0x2, R2 ;  /* 0x00000002ff0d7819 */ /* 0x000fca0000011602 */
[----:B------:R-:W2:Y:S01]  /*1090*/  F2F.F32.F64 R10, R14 ;  /* 0x0000000e000a7310 */ /* 0x000ea20000301000 */
[----:B------:R-:W-:Y:S01]  /*10a0*/  LOP3.LUT R13, R13, R2, RZ, 0x3c, !PT ;  /* 0x000000020d0d7212 */ /* 0x000fe200078e3cff */
[----:B------:R-:W-:-:S04]  /*10b0*/  IMAD.SHL.U32 R2, R4, 0x10, RZ ;  /* 0x0000001004027824 */ /* 0x000fc800078e00ff */
[----:B------:R-:W-:-:S05]  /*10c0*/  IMAD.SHL.U32 R12, R13, 0x2, RZ ;  /* 0x000000020d0c7824 */ /* 0x000fca00078e00ff */
[----:B------:R-:W-:Y:S01]  /*10d0*/  LOP3.LUT R13, R13, R12, R2, 0x96, !PT ;  /* 0x0000000c0d0d7212 */ /* 0x000fe200078e9602 */
[----:B--2---:R-:W-:-:S03]  /*10e0*/  FMUL R18, R10, 0.63661974668502807617 ;  /* 0x3f22f9830a127820 */ /* 0x004fc60000400000 */
[----:B------:R-:W-:Y:S02]  /*10f0*/  LOP3.LUT R5, R13, R4, RZ, 0x3c, !PT ;  /* 0x000000040d057212 */ /* 0x000fe400078e3cff */
[----:B------:R-:W-:Y:S01]  /*1100*/  FSETP.GE.AND P0, PT, |R10|, 105615, PT ;  /* 0x47ce47800a00780b */ /* 0x000fe20003f06200 */
[----:B------:R-:W2:Y:S02]  /*1110*/  F2I.NTZ R12, R18 ;  /* 0x00000012000c7305 */ /* 0x000ea40000203100 */
[----:B------:R1:W-:Y:S01]  /*1120*/  STG.E.64 desc[UR6][R8.64+0x10], R4 ;  /* 0x0000100408007986 */ /* 0x0003e2000c101b06 */
[----:B--2---:R-:W-:-:S05]  /*1130*/  I2FP.F32.S32 R3, R12 ;  /* 0x0000000c00037245 */ /* 0x004fca0000201400 */
[----:B------:R-:W-:-:S04]  /*1140*/  FFMA R2, R3, -1.5707962512969970703, R10 ;  /* 0xbfc90fda03027823 */ /* 0x000fc8000000000a */
[----:B0-----:R-:W-:Y:S01]  /*1150*/  FFMA R6, R3, -7.5497894158615963534e-08, R2 ;  /* 0xb3a2216803067823 */ /* 0x001fe20000000002 */
[----:B------:R-:W-:-:S03]  /*1160*/  IMAD.IADD R2, R5, 0x1, R16 ;  /* 0x0000000105027824 */ /* 0x000fc600078e0210 */
[----:B------:R-:W-:Y:S01]  /*1170*/  FFMA R6, R3, -5.3903029534742383927e-15, R6 ;  /* 0xa7c234c503067823 */ /* 0x000fe20000000006 */
[----:B-1----:R-:W-:Y:S06]  /*1180*/  @!P0 BRA `(.L_x_9) ;  /* 0x0000000400808947 */ /* 0x002fec0003800000 */
[----:B------:R-:W-:-:S13]  /*1190*/  FSETP.NEU.AND P0, PT, |R10|, +INF , PT ;  /* 0x7f8000000a00780b */ /* 0x000fda0003f0d200 */
[----:B------:R-:W-:Y:S01]  /*11a0*/  @!P0 FMUL R6, RZ, R10 ;  /* 0x0000000aff068220 */ /* 0x000fe20000400000 */
[----:B------:R-:W-:Y:S01]  /*11b0*/  @!P0 IMAD.MOV.U32 R12, RZ, RZ, RZ ;  /* 0x000000ffff0c8224 */ /* 0x000fe200078e00ff */
[----:B------:R-:W-:Y:S06]  /*11c0*/  @!P0 BRA `(.L_x_9) ;  /* 0x0000000400708947 */ /* 0x000fec0003800000 */
[----:B------:R-:W-:Y:S01]  /*11d0*/  IMAD.SHL.U32 R4, R10, 0x100, RZ ;  /* 0x000001000a047824 */ /* 0x000fe200078e00ff */
[----:B------:R-:W0:Y:S01]  /*11e0*/  LDCU.64 UR8, c[0x4][0x40] ;  /* 0x01000800ff0877ac */ /* 0x000e220008000a00 */
[----:B------:R-:W-:Y:S02]  /*11f0*/  IMAD.MOV.U32 R3, RZ, RZ, RZ ;  /* 0x000000ffff037224 */ /* 0x000fe400078e00ff */
[----:B------:R-:W-:Y:S01]  /*1200*/  IMAD.MOV.U32 R8, RZ, RZ, RZ ;  /* 0x000000ffff087224 */ /* 0x000fe200078e00ff */
[----:B------:R-:W-:Y:S01]  /*1210*/  LOP3.LUT R11, R4, 0x80000000, RZ, 0xfc, !PT ;  /* 0x80000000040b7812 */ /* 0x000fe200078efcff */
[----:B------:R-:W-:Y:S01]  /*1220*/  UMOV UR5, URZ ;  /* 0x000000ff00057c82 */ /* 0x000fe20008000000 */
[----:B------:R-:W-:-:S05]  /*1230*/  UMOV UR4, URZ ;  /* 0x000000ff00047c82 */ /* 0x000fca0008000000 */
.L_x_10:
[----:B0-----:R-:W-:Y:S02]  /*1240*/  IMAD.U32 R6, RZ, RZ, UR8 ;  /* 0x00000008ff067e24 */ /* 0x001fe4000f8e00ff */
[----:B------:R-:W-:-:S05]  /*1250*/  IMAD.U32 R7, RZ, RZ, UR9 ;  /* 0x00000009ff077e24 */ /* 0x000fca000f8e00ff */
[----:B------:R-:W2:Y:S01]  /*1260*/  LDG.E.CONSTANT R4, desc[UR6][R6.64] ;  /* 0x0000000606047981 */ /* 0x000ea2000c1e9900 */
[----:B------:R-:W-:Y:S01]  /*1270*/  UIADD3 UR4, UPT, UPT, UR4, 0x1, URZ ;  /* 0x0000000104047890 */ /* 0x000fe2000fffe0ff */
[C---:B------:R-:W-:Y:S01]  /*1280*/  ISETP.EQ.AND P0, PT, R8.reuse, RZ, PT ;  /* 0x000000ff0800720c */ /* 0x040fe20003f02270 */
[----:B------:R-:W-:Y:S01]  /*1290*/  UIADD3 UR8, UP1, UPT, UR8, 0x4, URZ ;  /* 0x0000000408087890 */ /* 0x000fe2000ff3e0ff */
[C---:B------:R-:W-:Y:S01]  /*12a0*/  ISETP.EQ.AND P1, PT, R8.reuse, 0x4, PT ;  /* 0x000000040800780c */ /* 0x040fe20003f22270 */
[----:B------:R-:W-:Y:S01]  /*12b0*/  UISETP.NE.AND UP0, UPT, UR4, 0x6, UPT ;  /* 0x000000060400788c */ /* 0x000fe2000bf05270 */
[C---:B------:R-:W-:Y:S01]  /*12c0*/  ISETP.EQ.AND P2, PT, R8.reuse, 0x8, PT ;  /* 0x000000080800780c */ /* 0x040fe20003f42270 */
[----:B------:R-:W-:Y:S01]  /*12d0*/  UIADD3.X UR9, UPT, UPT, URZ, UR9, URZ, UP1, !UPT ;  /* 0x00000009ff097290 */ /* 0x000fe20008ffe4ff */
[C---:B------:R-:W-:Y:S02]  /*12e0*/  ISETP.EQ.AND P3, PT, R8.reuse, 0xc, PT ;  /* 0x0000000c0800780c */ /* 0x040fe40003f62270 */
[----:B------:R-:W-:-:S02]  /*12f0*/  ISETP.EQ.AND P4, PT, R8, 0x10, PT ;  /* 0x000000100800780c */ /* 0x000fc40003f82270 */
[C---:B------:R-:W-:Y:S01]  /*1300*/  ISETP.EQ.AND P5, PT, R8.reuse, 0x14, PT ;  /* 0x000000140800780c */ /* 0x040fe20003fa2270 */
[----:B------:R-:W-:Y:S02]  /*1310*/  VIADD R8, R8, 0x4 ;  /* 0x0000000408087836 */ /* 0x000fe40000000000 */
[----:B--2---:R-:W-:-:S03]  /*1320*/  IMAD.WIDE.U32 R4, R4, R11, RZ ;  /* 0x0000000b04047225 */ /* 0x004fc600078e00ff */
[----:B------:R-:W-:-:S04]  /*1330*/  IADD3 R4, P6, PT, R4, R3, RZ ;  /* 0x0000000304047210 */ /* 0x000fc80007fde0ff */
[----:B------:R-:W-:Y:S01]  /*1340*/  IADD3.X R3, PT, PT, R5, UR5, RZ, P6, !PT ;  /* 0x0000000505037c10 */ /* 0x000fe2000b7fe4ff */
[--C-:B------:R-:W-:Y:S02]  /*1350*/  @P0 IMAD.MOV.U32 R9, RZ, RZ, R4.reuse ;  /* 0x000000ffff090224 */ /* 0x100fe400078e0004 */
[--C-:B------:R-:W-:Y:S02]  /*1360*/  @P1 IMAD.MOV.U32 R12, RZ, RZ, R4.reuse ;  /* 0x000000ffff0c1224 */ /* 0x100fe400078e0004 */
[--C-:B------:R-:W-:Y:S02]  /*1370*/  @P2 IMAD.MOV.U32 R13, RZ, RZ, R4.reuse ;  /* 0x000000ffff0d2224 */ /* 0x100fe400078e0004 */
[--C-:B------:R-:W-:Y:S02]  /*1380*/  @P3 IMAD.MOV.U32 R14, RZ, RZ, R4.reuse ;  /* 0x000000ffff0e3224 */ /* 0x100fe400078e0004 */
[--C-:B------:R-:W-:Y:S02]  /*1390*/  @P4 IMAD.MOV.U32 R15, RZ, RZ, R4.reuse ;  /* 0x000000ffff0f4224 */ /* 0x100fe400078e0004 */
[----:B------:R-:W-:Y:S01]  /*13a0*/  @P5 IMAD.MOV.U32 R16, RZ, RZ, R4 ;  /* 0x000000ffff105224 */ /* 0x000fe200078e0004 */
[----:B------:R-:W-:Y:S06]  /*13b0*/  BRA.U UP0, `(.L_x_10) ;  /* 0xfffffffd00a07547 */ /* 0x000fec000b83ffff */
[----:B------:R-:W-:Y:S01]  /*13c0*/  SHF.R.U32.HI R4, RZ, 0x17, R10 ;  /* 0x00000017ff047819 */ /* 0x000fe2000001160a */
[----:B------:R-:W-:Y:S03]  /*13d0*/  BSSY.RECONVERGENT B1, `(.L_x_11) ;  /* 0x0000029000017945 */ /* 0x000fe60003800200 */
[C---:B------:R-:W-:Y:S02]  /*13e0*/  LOP3.LUT R5, R4.reuse, 0xe0, RZ, 0xc0, !PT ;  /* 0x000000e004057812 */ /* 0x040fe400078ec0ff */
[----:B------:R-:W-:-:S03]  /*13f0*/  LOP3.LUT P6, RZ, R4, 0x1f, RZ, 0xc0, !PT ;  /* 0x0000001f04ff7812 */ /* 0x000fc600078cc0ff */
[----:B------:R-:W-:-:S05]  /*1400*/  VIADD R5, R5, 0xffffff80 ;  /* 0xffffff8005057836 */ /* 0x000fca0000000000 */
[----:B------:R-:W-:-:S05]  /*1410*/  SHF.R.U32.HI R5, RZ, 0x5, R5 ;  /* 0x00000005ff057819 */ /* 0x000fca0000011605 */
[----:B------:R-:W-:-:S05]  /*1420*/  IMAD.U32 R7, R5, -0x4, RZ ;  /* 0xfffffffc05077824 */ /* 0x000fca00078e00ff */
[C---:B------:R-:W-:Y:S02]  /*1430*/  ISETP.EQ.AND P3, PT, R7.reuse, -0x18, PT ;  /* 0xffffffe80700780c */ /* 0x040fe40003f62270 */
[C---:B------:R-:W-:Y:S02]  /*1440*/  ISETP.EQ.AND P4, PT, R7.reuse, -0x14, PT ;  /* 0xffffffec0700780c */ /* 0x040fe40003f82270 */
[C---:B------:R-:W-:Y:S02]  /*1450*/  ISETP.EQ.AND P2, PT, R7.reuse, -0x10, PT ;  /* 0xfffffff00700780c */ /* 0x040fe40003f42270 */
[C---:B------:R-:W-:Y:S02]  /*1460*/  ISETP.EQ.AND P1, PT, R7.reuse, -0xc, PT ;  /* 0xfffffff40700780c */ /* 0x040fe40003f22270 */
[C---:B------:R-:W-:Y:S02]  /*1470*/  ISETP.EQ.AND P0, PT, R7.reuse, -0x8, PT ;  /* 0xfffffff80700780c */ /* 0x040fe40003f02270 */
[----:B------:R-:W-:-:S03]  /*1480*/  ISETP.EQ.AND P5, PT, R7, RZ, PT ;  /* 0x000000ff0700720c */ /* 0x000fc60003fa2270 */
[--C-:B------:R-:W-:Y:S01]  /*1490*/  @P3 IMAD.MOV.U32 R5, RZ, RZ, R9.reuse ;  /* 0x000000ffff053224 */ /* 0x100fe200078e0009 */
[C---:B------:R-:W-:Y:S01]  /*14a0*/  ISETP.EQ.AND P3, PT, R7.reuse, -0x4, PT ;  /* 0xfffffffc0700780c */ /* 0x040fe20003f62270 */
[----:B------:R-:W-:Y:S02]  /*14b0*/  @P4 IMAD.MOV.U32 R6, RZ, RZ, R9 ;  /* 0x000000ffff064224 */ /* 0x000fe400078e0009 */
[----:B------:R-:W-:Y:S01]  /*14c0*/  @P4 IMAD.MOV.U32 R5, RZ, RZ, R12 ;  /* 0x000000ffff054224 */ /* 0x000fe200078e000c */
[----:B------:R-:W-:Y:S01]  /*14d0*/  ISETP.EQ.AND P4, PT, R7, 0x4, PT ;  /* 0x000000040700780c */ /* 0x000fe20003f82270 */
[----:B------:R-:W-:Y:S02]  /*14e0*/  @P2 IMAD.MOV.U32 R5, RZ, RZ, R13 ;  /* 0x000000ffff052224 */ /* 0x000fe400078e000d */
[----:B------:R-:W-:Y:S02]  /*14f0*/  @P1 IMAD.MOV.U32 R5, RZ, RZ, R14 ;  /* 0x000000ffff051224 */ /* 0x000fe400078e000e */
[----:B------:R-:W-:-:S02]  /*1500*/  @P0 IMAD.MOV.U32 R5, RZ, RZ, R15 ;  /* 0x000000ffff050224 */ /* 0x000fc400078e000f */
[----:B------:R-:W-:Y:S02]  /*1510*/  @P2 IMAD.MOV.U32 R6, RZ, RZ, R12 ;  /* 0x000000ffff062224 */ /* 0x000fe400078e000c */
[----:B------:R-:W-:Y:S02]  /*1520*/  @P3 IMAD.MOV.U32 R5, RZ, RZ, R16 ;  /* 0x000000ffff053224 */ /* 0x000fe400078e0010 */
[----:B------:R-:W-:Y:S02]  /*1530*/  @P1 IMAD.MOV.U32 R6, RZ, RZ, R13 ;  /* 0x000000ffff061224 */ /* 0x000fe400078e000d */
[----:B------:R-:W-:Y:S02]  /*1540*/  @P5 IMAD.MOV.U32 R5, RZ, RZ, R3 ;  /* 0x000000ffff055224 */ /* 0x000fe400078e0003 */
[----:B------:R-:W-:Y:S02]  /*1550*/  @P0 IMAD.MOV.U32 R6, RZ, RZ, R14 ;  /* 0x000000ffff060224 */ /* 0x000fe400078e000e */
[----:B------:R-:W-:-:S02]  /*1560*/  @P3 IMAD.MOV.U32 R6, RZ, RZ, R15 ;  /* 0x000000ffff063224 */ /* 0x000fc400078e000f */
[----:B------:R-:W-:Y:S02]  /*1570*/  @P5 IMAD.MOV.U32 R6, RZ, RZ, R16 ;  /* 0x000000ffff065224 */ /* 0x000fe400078e0010 */
[----:B------:R-:W-:Y:S02]  /*1580*/  @P4 IMAD.MOV.U32 R6, RZ, RZ, R3 ;  /* 0x000000ffff064224 */ /* 0x000fe400078e0003 */
[----:B------:R-:W-:Y:S01]  /*1590*/  IMAD.MOV.U32 R8, RZ, RZ, R5 ;  /* 0x000000ffff087224 */ /* 0x000fe200078e0005 */
[----:B------:R-:W-:Y:S06]  /*15a0*/  @!P6 BRA `(.L_x_12) ;  /* 0x00000000002ce947 */ /* 0x000fec0003800000 */
[----:B------:R-:W-:Y:S02]  /*15b0*/  @P2 IMAD.MOV.U32 R5, RZ, RZ, R9 ;  /* 0x000000ffff052224 */ /* 0x000fe400078e0009 */
[----:B------:R-:W-:Y:S02]  /*15c0*/  @P1 IMAD.MOV.U32 R5, RZ, RZ, R12 ;  /* 0x000000ffff051224 */ /* 0x000fe400078e000c */
[----:B------:R-:W-:Y:S01]  /*15d0*/  @P0 IMAD.MOV.U32 R5, RZ, RZ, R13 ;  /* 0x000000ffff050224 */ /* 0x000fe200078e000d */
[----:B------:R-:W-:Y:S01]  /*15e0*/  ISETP.EQ.AND P0, PT, R7, 0x8, PT ;  /* 0x000000080700780c */ /* 0x000fe20003f02270 */
[----:B------:R-:W-:Y:S01]  /*15f0*/  @P3 IMAD.MOV.U32 R5, RZ, RZ, R14 ;  /* 0x000000ffff053224 */ /* 0x000fe200078e000e */
[----:B------:R-:W-:Y:S01]  /*1600*/  LOP3.LUT R7, R4, 0x1f, RZ, 0xc0, !PT ;  /* 0x0000001f04077812 */ /* 0x000fe200078ec0ff */
[----:B------:R-:W-:Y:S02]  /*1610*/  @P5 IMAD.MOV.U32 R5, RZ, RZ, R15 ;  /* 0x000000ffff055224 */ /* 0x000fe400078e000f */
[----:B------:R-:W-:Y:S01]  /*1620*/  @P4 IMAD.MOV.U32 R5, RZ, RZ, R16 ;  /* 0x000000ffff054224 */ /* 0x000fe200078e0010 */
[----:B------:R-:W-:-:S07]  /*1630*/  SHF.L.W.U32.HI R8, R6, R7, R8 ;  /* 0x0000000706087219 */ /* 0x000fce0000010e08 */
[----:B------:R-:W-:-:S05]  /*1640*/  @P0 IMAD.MOV.U32 R5, RZ, RZ, R3 ;  /* 0x000000ffff050224 */ /* 0x000fca00078e0003 */
[----:B------:R-:W-:-:S07]  /*1650*/  SHF.L.W.U32.HI R6, R5, R7, R6 ;  /* 0x0000000705067219 */ /* 0x000fce0000010e06 */
.L_x_12:
[----:B------:R-:W-:Y:S05]  /*1660*/  BSYNC.RECONVERGENT B1 ;  /* 0x0000000000017941 */ /* 0x000fea0003800200 */
.L_x_11:
[C---:B------:R-:W-:Y:S01]  /*1670*/  SHF.L.W.U32.HI R3, R6.reuse, 0x2, R8 ;  /* 0x0000000206037819 */ /* 0x040fe20000010e08 */
[----:B------:R-:W-:Y:S01]  /*1680*/  IMAD.SHL.U32 R6, R6, 0x4, RZ ;  /* 0x0000000406067824 */ /* 0x000fe200078e00ff */
[----:B------:R-:W-:Y:S01]  /*1690*/  UMOV UR4, 0x54442d19 ;  /* 0x54442d1900047882 */ /* 0x000fe20000000000 */
[----:B------:R-:W-:Y:S01]  /*16a0*/  UMOV UR5, 0x3bf921fb ;  /* 0x3bf921fb00057882 */ /* 0x000fe20000000000 */
[----:B------:R-:W-:Y:S02]  /*16b0*/  SHF.R.S32.HI R4, RZ, 0x1f, R3 ;  /* 0x0000001fff047819 */ /* 0x000fe40000011403 */
[----:B------:R-:W-:Y:S02]  /*16c0*/  ISETP.GE.AND P0, PT, R10, RZ, PT ;  /* 0x000000ff0a00720c */ /* 0x000fe40003f06270 */
[C---:B------:R-:W-:Y:S02]  /*16d0*/  LOP3.LUT R6, R4.reuse, R6, RZ, 0x3c, !PT ;  /* 0x0000000604067212 */ /* 0x040fe400078e3cff */
[----:B------:R-:W-:-:S02]  /*16e0*/  LOP3.LUT R7, R4, R3, RZ, 0x3c, !PT ;  /* 0x0000000304077212 */ /* 0x000fc400078e3cff */
[----:B------:R-:W-:Y:S02]  /*16f0*/  SHF.R.U32.HI R8, RZ, 0x1e, R8 ;  /* 0x0000001eff087819 */ /* 0x000fe40000011608 */
[----:B------:R-:W0:Y:S01]  /*1700*/  I2F.F64.S64 R4, R6 ;  /* 0x0000000600047312 */ /* 0x000e220000301c00 */
[C---:B------:R-:W-:Y:S02]  /*1710*/  LOP3.LUT R10, R3.reuse, R10, RZ, 0x3c, !PT ;  /* 0x0000000a030a7212 */ /* 0x040fe400078e3cff */
[----:B------:R-:W-:Y:S02]  /*1720*/  LEA.HI R12, R3, R8, RZ, 0x1 ;  /* 0x00000008030c7211 */ /* 0x000fe400078f08ff */
[----:B------:R-:W-:-:S03]  /*1730*/  ISETP.GE.AND P1, PT, R10, RZ, PT ;  /* 0x000000ff0a00720c */ /* 0x000fc60003f26270 */
[----:B------:R-:W-:-:S04]  /*1740*/  IMAD.MOV R3, RZ, RZ, -R12 ;  /* 0x000000ffff037224 */ /* 0x000fc800078e0a0c */
[----:B------:R-:W-:Y:S01]  /*1750*/  @!P0 IMAD.MOV.U32 R12, RZ, RZ, R3 ;  /* 0x000000ffff0c8224 */ /* 0x000fe200078e0003 */
[----:B0-----:R-:W-:-:S10]  /*1760*/  DMUL R4, R4, UR4 ;  /* 0x0000000404047c28 */ /* 0x001fd40008000000 */
[----:B------:R-:W0:Y:S02]  /*1770*/  F2F.F32.F64 R4, R4 ;  /* 0x0000000400047310 */ /* 0x000e240000301000 */
[----:B0-----:R-:W-:-:S07]  /*1780*/  FSEL R6, -R4, R4, !P1 ;  /* 0x0000000404067208 */ /* 0x001fce0004800100 */
.L_x_9:
[----:B------:R-:W-:Y:S05]  /*1790*/  BSYNC.RECONVERGENT B0 ;  /* 0x0000000000007941 */ /* 0x000fea0003800200 */
.L_x_8:
[----:B------:R-:W-:Y:S01]  /*17a0*/  I2FP.F32.U32 R3, R2 ;  /* 0x0000000200037245 */ /* 0x000fe20000201000 */
[----:B------:R-:W-:Y:S02]  /*17b0*/  IMAD.MOV.U32 R8, RZ, RZ, 0x37cbac00 ;  /* 0x37cbac00ff087424 */ /* 0x000fe400078e00ff */
[----:B------:R-:W-:Y:S01]  /*17c0*/  FMUL R5, R6, R6 ;  /* 0x0000000606057220 */ /* 0x000fe20000400000 */
[----:B------:R-:W-:Y:S01]  /*17d0*/  LOP3.LUT R4, R12, 0x1, RZ, 0xc0, !PT ;  /* 0x000000010c047812 */ /* 0x000fe200078ec0ff */
[----:B------:R-:W-:Y:S02]  /*17e0*/  FFMA R0, R3, R0, 1.1641532182693481445e-10 ;  /* 0x2f00000003007423 */ /* 0x000fe40000000000 */
[----:B------:R-:W-:Y:S01]  /*17f0*/  FFMA R7, R5, R8, -0.0013887860113754868507 ;  /* 0xbab607ed05077423 */ /* 0x000fe20000000008 */
[----:B------:R-:W-:Y:S01]  /*1800*/  IMAD.MOV.U32 R8, RZ, RZ, 0x3d2aaabb ;  /* 0x3d2aaabbff087424 */ /* 0x000fe200078e00ff */
[----:B------:R-:W-:Y:S01]  /*1810*/  ISETP.NE.U32.AND P0, PT, R4, 0x1, PT ;  /* 0x000000010400780c */ /* 0x000fe20003f05070 */
[----:B------:R0:W1:Y:S01]  /*1820*/  F2F.F64.F32 R2, R0 ;  /* 0x0000000000027310 */ /* 0x0000620000201800 */
[----:B------:R-:W-:-:S02]  /*1830*/  LOP3.LUT P1, RZ, R12, 0x2, RZ, 0xc0, !PT ;  /* 0x000000020cff7812 */ /* 0x000fc4000782c0ff */
[----:B------:R-:W-:Y:S01]  /*1840*/  FSEL R4, R7, -0.00019574658654164522886, !P0 ;  /* 0xb94d415307047808 */ /* 0x000fe20004000000 */
[----:B------:R-:W-:Y:S01]  /*1850*/  IMAD.MOV.U32 R7, RZ, RZ, 0x3effffff ;  /* 0x3effffffff077424 */ /* 0x000fe200078e00ff */
[----:B------:R-:W-:Y:S02]  /*1860*/  FSEL R8, R8, 0.0083327032625675201416, !P0 ;  /* 0x3c0885e408087808 */ /* 0x000fe40004000000 */
[----:B0-----:R-:W-:-:S03]  /*1870*/  FSEL R0, R6, 1, P0 ;  /* 0x3f80000006007808 */ /* 0x001fc60000000000 */
[----:B------:R-:W-:Y:S01]  /*1880*/  FFMA R4, R5, R4, R8 ;  /* 0x0000000405047223 */ /* 0x000fe20000000008 */
[----:B------:R-:W-:Y:S02]  /*1890*/  FSEL R8, -R7, -0.16666662693023681641, !P0 ;  /* 0xbe2aaaa807087808 */ /* 0x000fe40004000100 */
[----:B------:R-:W0:Y:S01]  /*18a0*/  LDC.64 R6, c[0x0][0x380] ;  /* 0x0000e000ff067b82 */ /* 0x000e220000000a00 */
[----:B-1----:R-:W-:Y:S02]  /*18b0*/  DFMA R2, R2, UR10, RZ ;  /* 0x0000000a02027c2b */ /* 0x002fe400080000ff */
[C---:B------:R-:W-:Y:S01]  /*18c0*/  FFMA R4, R5.reuse, R4, R8 ;  /* 0x0000000405047223 */ /* 0x040fe20000000008 */
[----:B------:R-:W-:-:S04]  /*18d0*/  FFMA R5, R5, R0, RZ ;  /* 0x0000000005057223 */ /* 0x000fc800000000ff */
[----:B------:R-:W-:-:S03]  /*18e0*/  FFMA R5, R5, R4, R0 ;  /* 0x0000000405057223 */ /* 0x000fc60000000000 */
[----:B------:R-:W1:Y:S01]  /*18f0*/  F2F.F32.F64 R2, R2 ;  /* 0x0000000200027310 */ /* 0x000e620000301000 */
[----:B------:R-:W-:-:S04]  /*1900*/  @P1 FADD R5, RZ, -R5 ;  /* 0x80000005ff051221 */ /* 0x000fc80000000000 */
[----:B-1----:R-:W-:-:S04]  /*1910*/  FMUL R0, R2, R5 ;  /* 0x0000000502007220 */ /* 0x002fc80000400000 */
[----:B------:R-:W1:Y:S02]  /*1920*/  F2F.F64.F32 R4, R0 ;  /* 0x0000000000047310 */ /* 0x000e640000201800 */
[----:B-1----:R-:W-:-:S08]  /*1930*/  DMUL R4, R4, UR10 ;  /* 0x0000000a04047c28 */ /* 0x002fd00008000000 */
[----:B------:R-:W-:-:S10]  /*1940*/  DMUL R4, R4, UR10 ;  /* 0x0000000a04047c28 */ /* 0x000fd40008000000 */
[----:B------:R-:W0:Y:S02]  /*1950*/  F2F.F32.F64 R5, R4 ;  /* 0x0000000400057310 */ /* 0x000e240000301000 */
[----:B0-----:R-:W-:Y:S01]  /*1960*/  REDG.E.ADD.F32.FTZ.RN.STRONG.GPU desc[UR6][R6.64], R5 ;  /* 0x00000005060079a6 */ /* 0x001fe2000c12f306 */
[----:B------:R-:W-:Y:S05]  /*1970*/  EXIT ;  /* 0x000000000000794d */ /* 0x000fea0003800000 */
.L_x_13:
[----:B------:R-:W-:-:S00]  /*1980*/  BRA `(.L_x_13) ;  /* 0xfffffffc00fc7947 */ /* 0x000fc0000383ffff */
[----:B------:R-:W-:-:S00]  /*1990*/  NOP ;  /* 0x0000000000007918 */ /* 0x000fc00000000000 */
        /* <DEDUP_REMOVED lines=14> */
.L_x_14:


//--------------------- .nv.global.init           --------------------------
	.section	.nv.global.init,"aw",@progbits
	.align	4
.nv.global.init:
	.type		__cudart_i2opi_f,@object
	.size		__cudart_i2opi_f,(mrg32k3aM1SubSeq - __cudart_i2opi_f)
__cudart_i2opi_f:
        /*0000*/ 	.byte	0x41, 0x90, 0x43, 0x3c, 0x99, 0x95, 0x62, 0xdb, 0xc0, 0xdd, 0x34, 0xf5, 0xd1, 0x57, 0x27, 0xfc
        /*0010*/ 	.byte	0x29, 0x15, 0x44, 0x4e, 0x6e, 0x83, 0xf9, 0xa2
	.type		mrg32k3aM1SubSeq,@object
	.size		mrg32k3aM1SubSeq,(mrg32k3aM2SubSeq - mrg32k3aM1SubSeq)
mrg32k3aM1SubSeq:
        /*0018*/ 	.byte	0x0b, 0xcc, 0xee, 0x04, 0x73, 0x29, 0x8b, 0x6f, 0xf6, 0x53, 0x03, 0xf6, 0x23, 0xf6, 0xea, 0xda
        /* <DEDUP_REMOVED lines=125> */
	.type		mrg32k3aM2SubSeq,@object
	.size		mrg32k3aM2SubSeq,(mrg32k3aM1 - mrg32k3aM2SubSeq)
mrg32k3aM2SubSeq:
        /* <DEDUP_REMOVED lines=126> */
	.type		mrg32k3aM1,@object
	.size		mrg32k3aM1,(mrg32k3aM1Seq - mrg32k3aM1)
mrg32k3aM1:
        /* <DEDUP_REMOVED lines=144> */
	.type		mrg32k3aM1Seq,@object
	.size		mrg32k3aM1Seq,(mrg32k3aM2 - mrg32k3aM1Seq)
mrg32k3aM1Seq:
        /* <DEDUP_REMOVED lines=144> */
	.type		mrg32k3aM2,@object
	.size		mrg32k3aM2,(mrg32k3aM2Seq - mrg32k3aM2)
mrg32k3aM2:
        /* <DEDUP_REMOVED lines=144> */
	.type		mrg32k3aM2Seq,@object
	.size		mrg32k3aM2Seq,(precalc_xorwow_matrix - mrg32k3aM2Seq)
mrg32k3aM2Seq:
        /* <DEDUP_REMOVED lines=144> */
	.type		precalc_xorwow_matrix,@object
	.size		precalc_xorwow_matrix,(precalc_xorwow_offset_matrix - precalc_xorwow_matrix)
precalc_xorwow_matrix:
        /* <DEDUP_REMOVED lines=6400> */
	.type		precalc_xorwow_offset_matrix,@object
	.size		precalc_xorwow_offset_matrix,(.L_1 - precalc_xorwow_offset_matrix)
precalc_xorwow_offset_matrix:
        /* <DEDUP_REMOVED lines=6400> */
.L_1:


//--------------------- .nv.shared.reserved.0     --------------------------
	.section	.nv.shared.reserved.0,"aw",@nobits
	.weak		__nv_reservedSMEM_offset_0_alias
	.size		__nv_reservedSMEM_offset_0_alias, 0, 64
	.other		__nv_reservedSMEM_offset_0_alias,@"STO_CUDA_RESERVED_SHARED STV_DEFAULT"
__nv_reservedSMEM_offset_0_alias:
	.zero		0
	.zero		64


//--------------------- .nv.constant0._Z11monte_carloPfP17curandStateXORWOWm --------------------------
	.section	.nv.constant0._Z11monte_carloPfP17curandStateXORWOWm,"a",@progbits
	.sectionflags	@""
	.align	4
.nv.constant0._Z11monte_carloPfP17curandStateXORWOWm:
	.zero		920


//--------------------- SYMBOLS --------------------------

	.type		.nv.reservedSmem.offset0,@object
	.size		.nv.reservedSmem.offset0,0x4
